	.target	sm_90a

	.elftype	@"ET_EXEC"


//--------------------- .note.nv.tkinfo           --------------------------
	.section	.note.nv.tkinfo,"",@"SHT_NOTE"
	.sectionflags	@"SHF_NOTE_NV_TKINFO"
	.tkinfo
        /*0018*/ 	.word	0x00000002
        /*0030*/ 	.string	""
        /*0030*/ 	.string	"ptxas"
        /*0030*/ 	.string	"Cuda compilation tools, release 13.0, V13.0.88"
        /*0030*/ 	.string	"Build cuda_13.0.r13.0/compiler.36424714_0"
        /*0030*/ 	.string	"-v  -suppress-debug-info  -lineinfo  -arch sm_90a "



//--------------------- .note.nv.cuinfo           --------------------------
	.section	.note.nv.cuinfo,"",@"SHT_NOTE"
	.sectionflags	@"SHF_NOTE_NV_CUINFO"
        /*0018*/ 	.short	0x0002
        /*001a*/ 	.short	0x005a
        /*001c*/ 	.short	0x0082
	.zero		2


//--------------------- .nv.info                  --------------------------
	.section	.nv.info,"",@"SHT_CUDA_INFO"
	.align	4


	//----- nvinfo : EIATTR_REGCOUNT
	.align		4
        /*0000*/ 	.byte	0x04, 0x2f
        /*0002*/ 	.short	(.L_1 - .L_0)
	.align		4
.L_0:
        /*0004*/ 	.word	index@(matmul_kernel)
        /*0008*/ 	.word	0x00000080


	//----- nvinfo : EIATTR_FRAME_SIZE
	.align		4
.L_1:
        /*000c*/ 	.byte	0x04, 0x11
        /*000e*/ 	.short	(.L_3 - .L_2)
	.align		4
.L_2:
        /*0010*/ 	.word	index@(matmul_kernel)
        /*0014*/ 	.word	0x00000000


	//----- nvinfo : EIATTR_MIN_STACK_SIZE
	.align		4
.L_3:
        /*0018*/ 	.byte	0x04, 0x12
        /*001a*/ 	.short	(.L_5 - .L_4)
	.align		4
.L_4:
        /*001c*/ 	.word	index@(matmul_kernel)
        /*0020*/ 	.word	0x00000000
.L_5:


//--------------------- .nv.compat                --------------------------
	.section	.nv.compat,"",@"SHT_CUDA_COMPAT_INFO"
	.align	4
        /*0000*/ 	.byte	0x02, 0x09, 0x01, 0x00, 0x02, 0x02, 0x04, 0x00, 0x02, 0x05, 0x05, 0x00, 0x03, 0x07, 0x01, 0x01
        /*0010*/ 	.byte	0x02, 0x03, 0x00, 0x00, 0x02, 0x06, 0x01, 0x00, 0x04, 0x0b, 0x08, 0x00, 0x00, 0x00, 0x00, 0x00
        /*0020*/ 	.byte	0x00, 0x00, 0x00, 0x00


//--------------------- .nv.info.matmul_kernel    --------------------------
	.section	.nv.info.matmul_kernel,"",@"SHT_CUDA_INFO"
	.sectionflags	@""
	.align	4


	//----- nvinfo : EIATTR_CUDA_API_VERSION
	.align		4
        /*0000*/ 	.byte	0x04, 0x37
        /*0002*/ 	.short	(.L_7 - .L_6)
.L_6:
        /*0004*/ 	.word	0x00000082


	//----- nvinfo : EIATTR_KPARAM_INFO
	.align		4
.L_7:
        /*0008*/ 	.byte	0x04, 0x17
        /*000a*/ 	.short	(.L_9 - .L_8)
.L_8:
        /*000c*/ 	.word	0x00000000
        /*0010*/ 	.short	0x000d
        /*0012*/ 	.short	0x0048
        /*0014*/ 	.byte	0x00, 0xf4, 0x21, 0x00


	//----- nvinfo : EIATTR_KPARAM_INFO
	.align		4
.L_9:
        /*0018*/ 	.byte	0x04, 0x17
        /*001a*/ 	.short	(.L_11 - .L_10)
.L_10:
        /*001c*/ 	.word	0x00000000
        /*0020*/ 	.short	0x000c
        /*0022*/ 	.short	0x0040
        /*0024*/ 	.byte	0x00, 0xf4, 0x21, 0x00


	//----- nvinfo : EIATTR_KPARAM_INFO
	.align		4
.L_11:
        /*0028*/ 	.byte	0x04, 0x17
        /*002a*/ 	.short	(.L_13 - .L_12)
.L_12:
        /*002c*/ 	.word	0x00000000
        /*0030*/ 	.short	0x000b
        /*0032*/ 	.short	0x0038
        /*0034*/ 	.byte	0x00, 0xf0, 0x11, 0x00


	//----- nvinfo : EIATTR_KPARAM_INFO
	.align		4
.L_13:
        /*0038*/ 	.byte	0x04, 0x17
        /*003a*/ 	.short	(.L_15 - .L_14)
.L_14:
        /*003c*/ 	.word	0x00000000
        /*0040*/ 	.short	0x000a
        /*0042*/ 	.short	0x0034
        /*0044*/ 	.byte	0x00, 0xf0, 0x11, 0x00


	//----- nvinfo : EIATTR_KPARAM_INFO
	.align		4
.L_15:
        /*0048*/ 	.byte	0x04, 0x17
        /*004a*/ 	.short	(.L_17 - .L_16)
.L_16:
        /*004c*/ 	.word	0x00000000
        /*0050*/ 	.short	0x0009
        /*0052*/ 	.short	0x0030
        /*0054*/ 	.byte	0x00, 0xf0, 0x11, 0x00


	//----- nvinfo : EIATTR_KPARAM_INFO
	.align		4
.L_17:
        /*0058*/ 	.byte	0x04, 0x17
        /*005a*/ 	.short	(.L_19 - .L_18)
.L_18:
        /*005c*/ 	.word	0x00000000
        /*0060*/ 	.short	0x0008
        /*0062*/ 	.short	0x002c
        /*0064*/ 	.byte	0x00, 0xf0, 0x11, 0x00


	//----- nvinfo : EIATTR_KPARAM_INFO
	.align		4
.L_19:
        /*0068*/ 	.byte	0x04, 0x17
        /*006a*/ 	.short	(.L_21 - .L_20)
.L_20:
        /*006c*/ 	.word	0x00000000
        /*0070*/ 	.short	0x0007
        /*0072*/ 	.short	0x0028
        /*0074*/ 	.byte	0x00, 0xf0, 0x11, 0x00


	//----- nvinfo : EIATTR_KPARAM_INFO
	.align		4
.L_21:
        /*0078*/ 	.byte	0x04, 0x17
        /*007a*/ 	.short	(.L_23 - .L_22)
.L_22:
        /*007c*/ 	.word	0x00000000
        /*0080*/ 	.short	0x0006
        /*0082*/ 	.short	0x0024
        /*0084*/ 	.byte	0x00, 0xf0, 0x11, 0x00


	//----- nvinfo : EIATTR_KPARAM_INFO
	.align		4
.L_23:
        /*0088*/ 	.byte	0x04, 0x17
        /*008a*/ 	.short	(.L_25 - .L_24)
.L_24:
        /*008c*/ 	.word	0x00000000
        /*0090*/ 	.short	0x0005
        /*0092*/ 	.short	0x0020
        /*0094*/ 	.byte	0x00, 0xf0, 0x11, 0x00


	//----- nvinfo : EIATTR_KPARAM_INFO
	.align		4
.L_25:
        /*0098*/ 	.byte	0x04, 0x17
        /*009a*/ 	.short	(.L_27 - .L_26)
.L_26:
        /*009c*/ 	.word	0x00000000
        /*00a0*/ 	.short	0x0004
        /*00a2*/ 	.short	0x001c
        /*00a4*/ 	.byte	0x00, 0xf0, 0x11, 0x00


	//----- nvinfo : EIATTR_KPARAM_INFO
	.align		4
.L_27:
        /*00a8*/ 	.byte	0x04, 0x17
        /*00aa*/ 	.short	(.L_29 - .L_28)
.L_28:
        /*00ac*/ 	.word	0x00000000
        /*00b0*/ 	.short	0x0003
        /*00b2*/ 	.short	0x0018
        /*00b4*/ 	.byte	0x00, 0xf0, 0x11, 0x00


	//----- nvinfo : EIATTR_KPARAM_INFO
	.align		4
.L_29:
        /*00b8*/ 	.byte	0x04, 0x17
        /*00ba*/ 	.short	(.L_31 - .L_30)
.L_30:
        /*00bc*/ 	.word	0x00000000
        /*00c0*/ 	.short	0x0002
        /*00c2*/ 	.short	0x0010
        /*00c4*/ 	.byte	0x00, 0xf4, 0x21, 0x00


	//----- nvinfo : EIATTR_KPARAM_INFO
	.align		4
.L_31:
        /*00c8*/ 	.byte	0x04, 0x17
        /*00ca*/ 	.short	(.L_33 - .L_32)
.L_32:
        /*00cc*/ 	.word	0x00000000
        /*00d0*/ 	.short	0x0001
        /*00d2*/ 	.short	0x0008
        /*00d4*/ 	.byte	0x00, 0xf4, 0x21, 0x00


	//----- nvinfo : EIATTR_KPARAM_INFO
	.align		4
.L_33:
        /*00d8*/ 	.byte	0x04, 0x17
        /*00da*/ 	.short	(.L_35 - .L_34)
.L_34:
        /*00dc*/ 	.word	0x00000000
        /*00e0*/ 	.short	0x0000
        /*00e2*/ 	.short	0x0000
        /*00e4*/ 	.byte	0x00, 0xf4, 0x21, 0x00


	//----- nvinfo : EIATTR_SPARSE_MMA_MASK
	.align		4
.L_35:
        /*00e8*/ 	.byte	0x03, 0x50
        /*00ea*/ 	.short	0x0000


	//----- nvinfo : EIATTR_MAXREG_COUNT
	.align		4
        /*00ec*/ 	.byte	0x03, 0x1b
        /*00ee*/ 	.short	0x0080


	//----- nvinfo : EIATTR_NUM_BARRIERS
	.align		4
        /*00f0*/ 	.byte	0x02, 0x4c
        /*00f2*/ 	.byte	0x01
	.zero		1


	//----- nvinfo : EIATTR_MERCURY_ISA_VERSION
	.align		4
        /*00f4*/ 	.byte	0x03, 0x5f
        /*00f6*/ 	.short	0x0101


	//----- nvinfo : EIATTR_EXIT_INSTR_OFFSETS
	.align		4
        /*00f8*/ 	.byte	0x04, 0x1c
        /*00fa*/ 	.short	(.L_37 - .L_36)


	//   ....[0]....
.L_36:
        /*00fc*/ 	.word	0x00004420


	//   ....[1]....
        /*0100*/ 	.word	0x00004440


	//----- nvinfo : EIATTR_REQNTID
	.align		4
.L_37:
        /*0104*/ 	.byte	0x04, 0x10
        /*0106*/ 	.short	(.L_39 - .L_38)
.L_38:
        /*0108*/ 	.word	0x00000200
        /*010c*/ 	.word	0x00000001
        /*0110*/ 	.word	0x00000001


	//----- nvinfo : EIATTR_CBANK_PARAM_SIZE
	.align		4
.L_39:
        /*0114*/ 	.byte	0x03, 0x19
        /*0116*/ 	.short	0x0050


	//----- nvinfo : EIATTR_PARAM_CBANK
	.align		4
        /*0118*/ 	.byte	0x04, 0x0a
        /*011a*/ 	.short	(.L_41 - .L_40)
	.align		4
.L_40:
        /*011c*/ 	.word	index@(.nv.constant0.matmul_kernel)
        /*0120*/ 	.short	0x0210
        /*0122*/ 	.short	0x0050


	//----- nvinfo : EIATTR_SW_WAR
	.align		4
.L_41:
        /*0124*/ 	.byte	0x04, 0x36
        /*0126*/ 	.short	(.L_43 - .L_42)
.L_42:
        /*0128*/ 	.word	0x00000008
.L_43:


//--------------------- .nv.callgraph             --------------------------
	.section	.nv.callgraph,"",@"SHT_CUDA_CALLGRAPH"
	.align	4
	.sectionentsize	8
	.align		4
        /*0000*/ 	.word	0x00000000
	.align		4
        /*0004*/ 	.word	0xffffffff
	.align		4
        /*0008*/ 	.word	0x00000000
	.align		4
        /*000c*/ 	.word	0xfffffffe
	.align		4
        /*0010*/ 	.word	0x00000000
	.align		4
        /*0014*/ 	.word	0xfffffffd
	.align		4
        /*0018*/ 	.word	0x00000000
	.align		4
        /*001c*/ 	.word	0xfffffffc


//--------------------- .text.matmul_kernel       --------------------------
	.section	.text.matmul_kernel,"ax",@progbits
	.align	128
        .global         matmul_kernel
        .type           matmul_kernel,@function
        .size           matmul_kernel,(.L_x_4 - matmul_kernel)
        .other          matmul_kernel,@"STO_CUDA_ENTRY STV_DEFAULT"
matmul_kernel:
.text.matmul_kernel:
[----:B------:R-:W0:Y:S08]  /*0000*/  LDC R1, c[0x0][0x28] ;  /* 0x00000a00ff017b82 */ /* 0x000e300000000800 */
[----:B------:R-:W1:Y:S01]  /*0010*/  LDC.64 R28, c[0x0][0x228] ;  /* 0x00008a00ff1c7b82 */ /* 0x000e620000000a00 */
[----:B------:R-:W2:Y:S01]  /*0020*/  S2R R5, SR_CTAID.X ;  /* 0x0000000000057919 */ /* 0x000ea20000002500 */
[----:B------:R-:W-:Y:S01]  /*0030*/  UMOV UR4, 0x400 ;  /* 0x0000040000047882 */ /* 0x000fe20000000000 */
[----:B------:R-:W-:Y:S01]  /*0040*/  ULDC.64 UR14, c[0x0][0x208] ;  /* 0x00008200000e7ab9 */ /* 0x000fe20000000a00 */
[----:B------:R-:W-:-:S04]  /*0050*/  ULDC UR11, c[0x0][0x230] ;  /* 0x00008c00000b7ab9 */ /* 0x000fc80000000800 */
[----:B------:R-:W3:Y:S08]  /*0060*/  LDC R57, c[0x0][0x230] ;  /* 0x00008c00ff397b82 */ /* 0x000ef00000000800 */
[----:B------:R-:W4:Y:S01]  /*0070*/  S2UR UR10, SR_CgaCtaId ;  /* 0x00000000000a79c3 */ /* 0x000f220000008800 */
[----:B-1----:R-:W-:-:S05]  /*0080*/  VIADD R0, R29, 0x7f ;  /* 0x0000007f1d007836 */ /* 0x002fca0000000000 */
[----:B------:R-:W-:Y:S01]  /*0090*/  SHF.R.S32.HI R3, RZ, 0x1f, R0 ;  /* 0x0000001fff037819 */ /* 0x000fe20000011400 */
[----:B---3--:R-:W-:-:S03]  /*00a0*/  VIADD R57, R57, 0x3f ;  /* 0x0000003f39397836 */ /* 0x008fc60000000000 */
[----:B------:R-:W-:Y:S02]  /*00b0*/  LEA.HI R3, R3, R0, RZ, 0x7 ;  /* 0x0000000003037211 */ /* 0x000fe400078f38ff */
[----:B--2---:R-:W-:Y:S02]  /*00c0*/  IABS R8, R5 ;  /* 0x0000000500087213 */ /* 0x004fe40000000000 */
[----:B------:R-:W-:Y:S01]  /*00d0*/  SHF.R.S32.HI R3, RZ, 0x7, R3 ;  /* 0x00000007ff037819 */ /* 0x000fe20000011403 */
[----:B----4-:R-:W-:-:S04]  /*00e0*/  ULEA UR10, UR10, UR4, 0x18 ;  /* 0x000000040a0a7291 */ /* 0x010fc8000f8ec03f */
[----:B------:R-:W-:-:S05]  /*00f0*/  IMAD.SHL.U32 R4, R3, 0x8, RZ ;  /* 0x0000000803047824 */ /* 0x000fca00078e00ff */
[-C--:B------:R-:W-:Y:S02]  /*0100*/  IABS R7, R4.reuse ;  /* 0x0000000400077213 */ /* 0x080fe40000000000 */
[----:B------:R-:W-:Y:S02]  /*0110*/  IABS R10, R4 ;  /* 0x00000004000a7213 */ /* 0x000fe40000000000 */
[----:B------:R-:W1:Y:S08]  /*0120*/  I2F.RP R0, R7 ;  /* 0x0000000700007306 */ /* 0x000e700000209400 */
[----:B-1----:R-:W1:Y:S02]  /*0130*/  MUFU.RCP R0, R0 ;  /* 0x0000000000007308 */ /* 0x002e640000001000 */
[----:B-1----:R-:W-:-:S02]  /*0140*/  VIADD R2, R0, 0xffffffe ;  /* 0x0ffffffe00027836 */ /* 0x002fc40000000000 */
[----:B------:R-:W-:-:S04]  /*0150*/  IMAD.MOV R0, RZ, RZ, -R10 ;  /* 0x000000ffff007224 */ /* 0x000fc800078e0a0a */
[----:B------:R1:W2:Y:S02]  /*0160*/  F2I.FTZ.U32.TRUNC.NTZ R3, R2 ;  /* 0x0000000200037305 */ /* 0x0002a4000021f000 */
[----:B-1----:R-:W-:Y:S02]  /*0170*/  IMAD.MOV.U32 R2, RZ, RZ, RZ ;  /* 0x000000ffff027224 */ /* 0x002fe400078e00ff */
[----:B--2---:R-:W-:-:S04]  /*0180*/  IMAD.MOV R6, RZ, RZ, -R3 ;  /* 0x000000ffff067224 */ /* 0x004fc800078e0a03 */
[----:B------:R-:W-:Y:S02]  /*0190*/  IMAD R9, R6, R7, RZ ;  /* 0x0000000706097224 */ /* 0x000fe400078e02ff */
[----:B------:R-:W-:Y:S02]  /*01a0*/  IMAD.MOV.U32 R6, RZ, RZ, R8 ;  /* 0x000000ffff067224 */ /* 0x000fe400078e0008 */
[----:B------:R-:W-:-:S06]  /*01b0*/  IMAD.HI.U32 R3, R3, R9, R2 ;  /* 0x0000000903037227 */ /* 0x000fcc00078e0002 */
[----:B------:R-:W-:-:S04]  /*01c0*/  IMAD.HI.U32 R3, R3, R6, RZ ;  /* 0x0000000603037227 */ /* 0x000fc800078e00ff */
[----:B------:R-:W-:-:S05]  /*01d0*/  IMAD R0, R3, R0, R6 ;  /* 0x0000000003007224 */ /* 0x000fca00078e0206 */
[----:B------:R-:W-:-:S13]  /*01e0*/  ISETP.GT.U32.AND P1, PT, R7, R0, PT ;  /* 0x000000000700720c */ /* 0x000fda0003f24070 */
[----:B------:R-:W-:Y:S02]  /*01f0*/  @!P1 IMAD.IADD R0, R0, 0x1, -R7 ;  /* 0x0000000100009824 */ /* 0x000fe400078e0a07 */
[----:B------:R-:W-:Y:S01]  /*0200*/  @!P1 VIADD R3, R3, 0x1 ;  /* 0x0000000103039836 */ /* 0x000fe20000000000 */
[----:B------:R-:W-:Y:S02]  /*0210*/  ISETP.NE.AND P1, PT, R4, RZ, PT ;  /* 0x000000ff0400720c */ /* 0x000fe40003f25270 */
[----:B------:R-:W-:Y:S02]  /*0220*/  ISETP.GE.U32.AND P0, PT, R0, R7, PT ;  /* 0x000000070000720c */ /* 0x000fe40003f06070 */
[----:B------:R-:W-:-:S04]  /*0230*/  LOP3.LUT R0, R5, R4, RZ, 0x3c, !PT ;  /* 0x0000000405007212 */ /* 0x000fc800078e3cff */
[----:B------:R-:W-:Y:S01]  /*0240*/  ISETP.GE.AND P2, PT, R0, RZ, PT ;  /* 0x000000ff0000720c */ /* 0x000fe20003f46270 */
[----:B------:R-:W-:-:S06]  /*0250*/  VIADD R0, R28, 0x7f ;  /* 0x0000007f1c007836 */ /* 0x000fcc0000000000 */
[----:B------:R-:W-:-:S04]  /*0260*/  @P0 VIADD R3, R3, 0x1 ;  /* 0x0000000103030836 */ /* 0x000fc80000000000 */
[----:B------:R-:W-:Y:S01]  /*0270*/  IMAD.MOV.U32 R2, RZ, RZ, R3 ;  /* 0x000000ffff027224 */ /* 0x000fe200078e0003 */
[----:B------:R-:W-:-:S03]  /*0280*/  SHF.R.S32.HI R3, RZ, 0x1f, R0 ;  /* 0x0000001fff037819 */ /* 0x000fc60000011400 */
[----:B------:R-:W-:Y:S01]  /*0290*/  @!P2 IMAD.MOV R2, RZ, RZ, -R2 ;  /* 0x000000ffff02a224 */ /* 0x000fe200078e0a02 */
[----:B------:R-:W-:Y:S02]  /*02a0*/  @!P1 LOP3.LUT R2, RZ, R4, RZ, 0x33, !PT ;  /* 0x00000004ff029212 */ /* 0x000fe400078e33ff */
[----:B------:R-:W-:-:S03]  /*02b0*/  LEA.HI R3, R3, R0, RZ, 0x7 ;  /* 0x0000000003037211 */ /* 0x000fc600078f38ff */
[----:B------:R-:W-:Y:S02]  /*02c0*/  IMAD.SHL.U32 R6, R2, 0x8, RZ ;  /* 0x0000000802067824 */ /* 0x000fe400078e00ff */
[----:B------:R-:W-:-:S03]  /*02d0*/  IMAD.MOV R2, RZ, RZ, -R2 ;  /* 0x000000ffff027224 */ /* 0x000fc600078e0a02 */
[----:B------:R-:W-:Y:S01]  /*02e0*/  LEA.HI.SX32 R3, R3, -R6, 0x19 ;  /* 0x8000000603037211 */ /* 0x000fe200078fcaff */
[----:B------:R-:W-:-:S03]  /*02f0*/  IMAD R11, R4, R2, R5 ;  /* 0x00000002040b7224 */ /* 0x000fc600078e0205 */
[----:B------:R-:W-:-:S04]  /*0300*/  VIMNMX R8, R3, 0x8, PT ;  /* 0x0000000803087848 */ /* 0x000fc80003fe0100 */
[-C--:B------:R-:W-:Y:S02]  /*0310*/  IABS R7, R8.reuse ;  /* 0x0000000800077213 */ /* 0x080fe40000000000 */
[----:B------:R-:W-:Y:S02]  /*0320*/  IABS R4, R8 ;  /* 0x0000000800047213 */ /* 0x000fe40000000000 */
[----:B------:R-:W1:Y:S08]  /*0330*/  I2F.RP R0, R7 ;  /* 0x0000000700007306 */ /* 0x000e700000209400 */
[----:B-1----:R-:W1:Y:S02]  /*0340*/  MUFU.RCP R0, R0 ;  /* 0x0000000000007308 */ /* 0x002e640000001000 */
[----:B-1----:R-:W-:-:S02]  /*0350*/  VIADD R3, R0, 0xffffffe ;  /* 0x0ffffffe00037836 */ /* 0x002fc40000000000 */
[----:B------:R-:W-:-:S04]  /*0360*/  IMAD.MOV R0, RZ, RZ, -R4 ;  /* 0x000000ffff007224 */ /* 0x000fc800078e0a04 */
[----:B------:R-:W1:Y:S02]  /*0370*/  F2I.FTZ.U32.TRUNC.NTZ R3, R3 ;  /* 0x0000000300037305 */ /* 0x000e64000021f000 */
[----:B-1----:R-:W-:-:S04]  /*0380*/  IMAD.MOV R9, RZ, RZ, -R3 ;  /* 0x000000ffff097224 */ /* 0x002fc800078e0a03 */
[----:B------:R-:W-:Y:S01]  /*0390*/  IMAD.MOV.U32 R2, RZ, RZ, R9 ;  /* 0x000000ffff027224 */ /* 0x000fe200078e0009 */
[----:B------:R-:W-:-:S03]  /*03a0*/  IABS R9, R11 ;  /* 0x0000000b00097213 */ /* 0x000fc60000000000 */
[----:B------:R-:W-:Y:S02]  /*03b0*/  IMAD R5, R2, R7, RZ ;  /* 0x0000000702057224 */ /* 0x000fe400078e02ff */
[----:B------:R-:W-:-:S04]  /*03c0*/  IMAD.MOV.U32 R2, RZ, RZ, RZ ;  /* 0x000000ffff027224 */ /* 0x000fc800078e00ff */
[----:B------:R-:W-:Y:S01]  /*03d0*/  IMAD.HI.U32 R2, R3, R5, R2 ;  /* 0x0000000503027227 */ /* 0x000fe200078e0002 */
[----:B------:R-:W-:-:S04]  /*03e0*/  LOP3.LUT R3, R11, R8, RZ, 0x3c, !PT ;  /* 0x000000080b037212 */ /* 0x000fc800078e3cff */
[----:B------:R-:W-:Y:S01]  /*03f0*/  ISETP.GE.AND P2, PT, R3, RZ, PT ;  /* 0x000000ff0300720c */ /* 0x000fe20003f46270 */
[----:B------:R-:W-:-:S04]  /*0400*/  IMAD.HI.U32 R2, R2, R9, RZ ;  /* 0x0000000902027227 */ /* 0x000fc800078e00ff */
[----:B------:R-:W-:-:S05]  /*0410*/  IMAD R0, R2, R0, R9 ;  /* 0x0000000002007224 */ /* 0x000fca00078e0209 */
[----:B------:R-:W-:-:S13]  /*0420*/  ISETP.GT.U32.AND P1, PT, R7, R0, PT ;  /* 0x000000000700720c */ /* 0x000fda0003f24070 */
[----:B------:R-:W-:Y:S02]  /*0430*/  @!P1 IMAD.IADD R0, R0, 0x1, -R7 ;  /* 0x0000000100009824 */ /* 0x000fe400078e0a07 */
[----:B------:R-:W-:Y:S01]  /*0440*/  @!P1 VIADD R2, R2, 0x1 ;  /* 0x0000000102029836 */ /* 0x000fe20000000000 */
[----:B------:R-:W-:Y:S02]  /*0450*/  ISETP.NE.AND P1, PT, R8, RZ, PT ;  /* 0x000000ff0800720c */ /* 0x000fe40003f25270 */
[----:B------:R-:W-:Y:S02]  /*0460*/  ISETP.GE.U32.AND P0, PT, R0, R7, PT ;  /* 0x000000070000720c */ /* 0x000fe40003f06070 */
[----:B------:R-:W1:Y:S11]  /*0470*/  S2R R0, SR_TID.X ;  /* 0x0000000000007919 */ /* 0x000e760000002100 */
[----:B------:R-:W-:Y:S01]  /*0480*/  @P0 VIADD R2, R2, 0x1 ;  /* 0x0000000102020836 */ /* 0x000fe20000000000 */
[----:B------:R-:W-:-:S03]  /*0490*/  ISETP.GT.AND P0, PT, R57, 0x3f, PT ;  /* 0x0000003f3900780c */ /* 0x000fc60003f04270 */
[----:B------:R-:W-:Y:S01]  /*04a0*/  @!P2 IMAD.MOV R2, RZ, RZ, -R2 ;  /* 0x000000ffff02a224 */ /* 0x000fe200078e0a02 */
[----:B------:R-:W-:-:S05]  /*04b0*/  @!P1 LOP3.LUT R2, RZ, R8, RZ, 0x33, !PT ;  /* 0x00000008ff029212 */ /* 0x000fca00078e33ff */
[----:B------:R-:W-:-:S04]  /*04c0*/  IMAD.MOV R3, RZ, RZ, -R2 ;  /* 0x000000ffff037224 */ /* 0x000fc800078e0a02 */
[----:B------:R-:W-:-:S04]  /*04d0*/  IMAD R3, R8, R3, R11 ;  /* 0x0000000308037224 */ /* 0x000fc800078e020b */
[----:B------:R-:W-:Y:S02]  /*04e0*/  IMAD.IADD R4, R6, 0x1, R3 ;  /* 0x0000000106047824 */ /* 0x000fe400078e0203 */
[----:B------:R-:W-:Y:S01]  /*04f0*/  IMAD.SHL.U32 R3, R2, 0x80, RZ ;  /* 0x0000008002037824 */ /* 0x000fe200078e00ff */
[----:B-1----:R-:W-:Y:S02]  /*0500*/  SHF.R.U32.HI R10, RZ, 0x7, R0 ;  /* 0x00000007ff0a7819 */ /* 0x002fe40000011600 */
[----:B------:R-:W-:Y:S02]  /*0510*/  LOP3.LUT R5, R0, 0x7f, RZ, 0xc0, !PT ;  /* 0x0000007f00057812 */ /* 0x000fe400078ec0ff */
[----:B------:R-:W-:-:S03]  /*0520*/  SGXT.U32 R10, R10, 0x2 ;  /* 0x000000020a0a781a */ /* 0x000fc60000000000 */
[----:B------:R-:W-:Y:S01]  /*0530*/  IMAD R2, R4, 0x80, R5 ;  /* 0x0000008004027824 */ /* 0x000fe200078e0205 */
[C---:B------:R-:W-:Y:S02]  /*0540*/  LOP3.LUT R9, R10.reuse, 0x4, RZ, 0xfc, !PT ;  /* 0x000000040a097812 */ /* 0x040fe400078efcff */
[C---:B------:R-:W-:Y:S02]  /*0550*/  LOP3.LUT R11, R10.reuse, 0x8, RZ, 0xfc, !PT ;  /* 0x000000080a0b7812 */ /* 0x040fe400078efcff */
[C---:B------:R-:W-:Y:S02]  /*0560*/  LOP3.LUT R12, R10.reuse, 0xc, RZ, 0xfc, !PT ;  /* 0x0000000c0a0c7812 */ /* 0x040fe400078efcff */
[C---:B------:R-:W-:Y:S02]  /*0570*/  LOP3.LUT R13, R10.reuse, 0x10, RZ, 0xfc, !PT ;  /* 0x000000100a0d7812 */ /* 0x040fe400078efcff */
[C---:B------:R-:W-:Y:S02]  /*0580*/  LOP3.LUT R14, R10.reuse, 0x14, RZ, 0xfc, !PT ;  /* 0x000000140a0e7812 */ /* 0x040fe400078efcff */
[----:B------:R-:W-:-:S02]  /*0590*/  LOP3.LUT R15, R10, 0x18, RZ, 0xfc, !PT ;  /* 0x000000180a0f7812 */ /* 0x000fc400078efcff */
        /* <DEDUP_REMOVED lines=8> */
[----:B------:R-:W-:Y:S01]  /*0620*/  LOP3.LUT R56, R10, 0x3c, RZ, 0xfc, !PT ;  /* 0x0000003c0a387812 */ /* 0x000fe200078efcff */
[----:B0-----:R-:W-:Y:S06]  /*0630*/  @P0 BRA `(.L_x_0) ;  /* 0x0000000000480947 */ /* 0x001fec0003800000 */
[----:B------:R-:W-:Y:S01]  /*0640*/  IMAD.SHL.U32 R4, R0, 0x8, RZ ;  /* 0x0000000800047824 */ /* 0x000fe200078e00ff */
[----:B------:R-:W-:Y:S02]  /*0650*/  CS2R R24, SRZ ;  /* 0x0000000000187805 */ /* 0x000fe4000001ff00 */
[----:B------:R-:W-:Y:S02]  /*0660*/  CS2R R26, SRZ ;  /* 0x00000000001a7805 */ /* 0x000fe4000001ff00 */
[----:B------:R-:W-:Y:S02]  /*0670*/  CS2R R28, SRZ ;  /* 0x00000000001c7805 */ /* 0x000fe4000001ff00 */
[----:B------:R-:W-:Y:S02]  /*0680*/  CS2R R30, SRZ ;  /* 0x00000000001e7805 */ /* 0x000fe4000001ff00 */
[----:B------:R-:W-:Y:S02]  /*0690*/  CS2R R32, SRZ ;  /* 0x0000000000207805 */ /* 0x000fe4000001ff00 */
[----:B------:R-:W-:-:S02]  /*06a0*/  CS2R R34, SRZ ;  /* 0x0000000000227805 */ /* 0x000fc4000001ff00 */
        /* <DEDUP_REMOVED lines=9> */
[----:B------:R-:W-:Y:S01]  /*0740*/  CS2R R54, SRZ ;  /* 0x0000000000367805 */ /* 0x000fe2000001ff00 */
[----:B------:R-:W-:Y:S06]  /*0750*/  BRA `(.L_x_1) ;  /* 0x0000002400ac7947 */ /* 0x000fec0003800000 */
.L_x_0:
[----:B------:R-:W-:Y:S01]  /*0760*/  IABS R43, R28 ;  /* 0x0000001c002b7213 */ /* 0x000fe20000000000 */
[----:B------:R-:W-:Y:S01]  /*0770*/  ULDC UR4, c[0x0][0x240] ;  /* 0x0000900000047ab9 */ /* 0x000fe20000000800 */
[----:B------:R-:W-:Y:S01]  /*0780*/  IABS R6, R29 ;  /* 0x0000001d00067213 */ /* 0x000fe20000000000 */
[----:B------:R-:W-:Y:S01]  /*0790*/  ULDC.64 UR8, c[0x0][0x218] ;  /* 0x0000860000087ab9 */ /* 0x000fe20000000a00 */
[----:B------:R-:W0:Y:S01]  /*07a0*/  I2F.RP R7, R43 ;  /* 0x0000002b00077306 */ /* 0x000e220000209400 */
[----:B------:R-:W-:Y:S01]  /*07b0*/  IABS R32, R2 ;  /* 0x0000000200207213 */ /* 0x000fe20000000000 */
[----:B------:R-:W-:Y:S01]  /*07c0*/  ULDC UR5, c[0x0][0x234] ;  /* 0x00008d0000057ab9 */ /* 0x000fe20000000800 */
[----:B------:R-:W-:Y:S01]  /*07d0*/  SHF.R.U32.HI R8, RZ, 0x6, R0 ;  /* 0x00000006ff087819 */ /* 0x000fe20000011600 */
[----:B------:R-:W-:Y:S01]  /*07e0*/  ULDC.64 UR6, c[0x0][0x210] ;  /* 0x0000840000067ab9 */ /* 0x000fe20000000a00 */
[----:B------:R-:W-:Y:S01]  /*07f0*/  LEA.HI R34, R0, R3, RZ, 0x1a ;  /* 0x0000000300227211 */ /* 0x000fe200078fd0ff */
[----:B------:R-:W-:Y:S01]  /*0800*/  UIADD3 UR13, UR10, 0x2000, URZ ;  /* 0x000020000a0d7890 */ /* 0x000fe2000fffe03f */
[----:B------:R-:W-:Y:S01]  /*0810*/  ISETP.GE.AND P6, PT, R2, RZ, PT ;  /* 0x000000ff0200720c */ /* 0x000fe20003fc6270 */
[----:B------:R-:W1:Y:S01]  /*0820*/  I2F.RP R4, R6 ;  /* 0x0000000600047306 */ /* 0x000e620000209400 */
[----:B------:R-:W-:Y:S01]  /*0830*/  ISETP.NE.AND P4, PT, R28, RZ, PT ;  /* 0x000000ff1c00720c */ /* 0x000fe20003f85270 */
[----:B------:R-:W-:Y:S01]  /*0840*/  VIADD R33, R34, 0x78 ;  /* 0x0000007822217836 */ /* 0x000fe20000000000 */
[----:B------:R-:W-:Y:S01]  /*0850*/  LOP3.LUT R58, R0, 0x3f, RZ, 0xc0, !PT ;  /* 0x0000003f003a7812 */ /* 0x000fe200078ec0ff */
[----:B------:R-:W-:-:S02]  /*0860*/  VIADD R36, R34, 0x58 ;  /* 0x0000005822247836 */ /* 0x000fc40000000000 */
[C---:B------:R-:W-:Y:S01]  /*0870*/  VIADD R40, R34.reuse, 0x48 ;  /* 0x0000004822287836 */ /* 0x040fe20000000000 */
[----:B------:R-:W-:Y:S01]  /*0880*/  ISETP.GE.AND P2, PT, R33, RZ, PT ;  /* 0x000000ff2100720c */ /* 0x000fe20003f46270 */
[----:B0-----:R-:W0:Y:S01]  /*0890*/  MUFU.RCP R7, R7 ;  /* 0x0000000700077308 */ /* 0x001e220000001000 */
[----:B------:R-:W-:Y:S01]  /*08a0*/  IABS R37, R36 ;  /* 0x0000002400257213 */ /* 0x000fe20000000000 */
[C---:B------:R-:W-:Y:S01]  /*08b0*/  VIADD R44, R34.reuse, 0x38 ;  /* 0x00000038222c7836 */ /* 0x040fe20000000000 */
[----:B------:R-:W-:Y:S01]  /*08c0*/  IABS R41, R40 ;  /* 0x0000002800297213 */ /* 0x000fe20000000000 */
[C---:B------:R-:W-:Y:S02]  /*08d0*/  VIADD R48, R34.reuse, 0x28 ;  /* 0x0000002822307836 */ /* 0x040fe40000000000 */
[----:B------:R-:W-:Y:S02]  /*08e0*/  VIADD R50, R34, 0x18 ;  /* 0x0000001822327836 */ /* 0x000fe40000000000 */
[----:B-1----:R-:W1:Y:S01]  /*08f0*/  MUFU.RCP R4, R4 ;  /* 0x0000000400047308 */ /* 0x002e620000001000 */
[----:B------:R-:W-:-:S02]  /*0900*/  IABS R47, R48 ;  /* 0x00000030002f7213 */ /* 0x000fc40000000000 */
[----:B------:R-:W-:Y:S01]  /*0910*/  IABS R51, R50 ;  /* 0x0000003200337213 */ /* 0x000fe20000000000 */
[----:B0-----:R-:W-:-:S04]  /*0920*/  VIADD R26, R7, 0xffffffe ;  /* 0x0ffffffe071a7836 */ /* 0x001fc80000000000 */
[----:B------:R0:W2:Y:S01]  /*0930*/  F2I.FTZ.U32.TRUNC.NTZ R27, R26 ;  /* 0x0000001a001b7305 */ /* 0x0000a2000021f000 */
[----:B-1----:R-:W-:Y:S01]  /*0940*/  VIADD R24, R4, 0xffffffe ;  /* 0x0ffffffe04187836 */ /* 0x002fe20000000000 */
[----:B------:R-:W-:Y:S02]  /*0950*/  SGXT.U32 R4, R8, 0x3 ;  /* 0x000000030804781a */ /* 0x000fe40000000000 */
[----:B------:R-:W-:-:S04]  /*0960*/  IABS R8, R33 ;  /* 0x0000002100087213 */ /* 0x000fc80000000000 */
[----:B------:R1:W3:Y:S01]  /*0970*/  F2I.FTZ.U32.TRUNC.NTZ R25, R24 ;  /* 0x0000001800197305 */ /* 0x0002e2000021f000 */
[----:B0-----:R-:W-:Y:S02]  /*0980*/  IMAD.MOV.U32 R26, RZ, RZ, RZ ;  /* 0x000000ffff1a7224 */ /* 0x001fe400078e00ff */
[----:B--2---:R-:W-:Y:S02]  /*0990*/  IMAD.MOV R30, RZ, RZ, -R27 ;  /* 0x000000ffff1e7224 */ /* 0x004fe400078e0a1b */
[----:B-1----:R-:W-:Y:S02]  /*09a0*/  IMAD.MOV.U32 R24, RZ, RZ, RZ ;  /* 0x000000ffff187224 */ /* 0x002fe400078e00ff */
[----:B------:R-:W-:Y:S01]  /*09b0*/  IMAD R7, R30, R43, RZ ;  /* 0x0000002b1e077224 */ /* 0x000fe200078e02ff */
[----:B------:R-:W-:-:S03]  /*09c0*/  SHF.R.U32.HI R30, RZ, 0x5, R0 ;  /* 0x00000005ff1e7819 */ /* 0x000fc60000011600 */
[----:B------:R-:W-:Y:S01]  /*09d0*/  IMAD.HI.U32 R26, R27, R7, R26 ;  /* 0x000000071b1a7227 */ /* 0x000fe200078e001a */
[----:B------:R-:W-:Y:S02]  /*09e0*/  R2UR UR12, R30 ;  /* 0x000000001e0c72ca */ /* 0x000fe400000e0000 */
[----:B------:R-:W-:Y:S01]  /*09f0*/  LOP3.LUT R7, R3, R4, RZ, 0xfc, !PT ;  /* 0x0000000403077212 */ /* 0x000fe200078efcff */
[--C-:B---3--:R-:W-:Y:S02]  /*0a00*/  IMAD.MOV R31, RZ, RZ, -R25.reuse ;  /* 0x000000ffff1f7224 */ /* 0x108fe400078e0a19 */
[----:B------:R-:W-:Y:S01]  /*0a10*/  IMAD.HI.U32 R26, R26, R32, RZ ;  /* 0x000000201a1a7227 */ /* 0x000fe200078e00ff */
[C---:B------:R-:W-:Y:S02]  /*0a20*/  LOP3.LUT R38, R7.reuse, 0x50, RZ, 0xfc, !PT ;  /* 0x0000005007267812 */ /* 0x040fe400078efcff */
[----:B------:R-:W-:Y:S01]  /*0a30*/  LOP3.LUT R42, R7, 0x40, RZ, 0xfc, !PT ;  /* 0x00000040072a7812 */ /* 0x000fe200078efcff */
[----:B------:R-:W-:Y:S01]  /*0a40*/  IMAD.MOV R30, RZ, RZ, -R26 ;  /* 0x000000ffff1e7224 */ /* 0x000fe200078e0a1a */
[----:B------:R-:W-:Y:S01]  /*0a50*/  IABS R39, R38 ;  /* 0x0000002600277213 */ /* 0x000fe20000000000 */
[----:B------:R-:W-:Y:S01]  /*0a60*/  IMAD R27, R31, R6, RZ ;  /* 0x000000061f1b7224 */ /* 0x000fe200078e02ff */
[----:B------:R-:W-:Y:S01]  /*0a70*/  LOP3.LUT R31, R7, 0x70, RZ, 0xfc, !PT ;  /* 0x00000070071f7812 */ /* 0x000fe200078efcff */
[----:B------:R-:W-:Y:S01]  /*0a80*/  IMAD R32, R43, R30, R32 ;  /* 0x0000001e2b207224 */ /* 0x000fe200078e0220 */
[----:B------:R-:W-:Y:S01]  /*0a90*/  LOP3.LUT R46, R7, 0x30, RZ, 0xfc, !PT ;  /* 0x00000030072e7812 */ /* 0x000fe200078efcff */
[----:B------:R-:W-:Y:S01]  /*0aa0*/  IMAD.HI.U32 R4, R25, R27, R24 ;  /* 0x0000001b19047227 */ /* 0x000fe200078e0018 */
[----:B------:R-:W-:-:S02]  /*0ab0*/  IABS R27, R31 ;  /* 0x0000001f001b7213 */ /* 0x000fc40000000000 */
[----:B------:R-:W-:Y:S01]  /*0ac0*/  ISETP.GT.U32.AND P1, PT, R43, R32, PT ;  /* 0x000000202b00720c */ /* 0x000fe20003f24070 */
[----:B------:R-:W-:Y:S01]  /*0ad0*/  IMAD.MOV.U32 R25, RZ, RZ, R8 ;  /* 0x000000ffff197224 */ /* 0x000fe200078e0008 */
[----:B------:R-:W-:Y:S01]  /*0ae0*/  SHF.R.S32.HI R8, RZ, 0x1f, R57 ;  /* 0x0000001fff087819 */ /* 0x000fe20000011439 */
[----:B------:R-:W-:Y:S01]  /*0af0*/  IMAD.HI.U32 R30, R4, R41, RZ ;  /* 0x00000029041e7227 */ /* 0x000fe200078e00ff */
[----:B------:R-:W-:Y:S02]  /*0b00*/  ISETP.GE.AND P3, PT, R31, RZ, PT ;  /* 0x000000ff1f00720c */ /* 0x000fe40003f66270 */
[----:B------:R-:W-:Y:S01]  /*0b10*/  LEA.HI R57, R8, R57, RZ, 0x6 ;  /* 0x0000003908397211 */ /* 0x000fe200078f30ff */
[----:B------:R-:W-:Y:S01]  /*0b20*/  IMAD.HI.U32 R8, R4, R27, RZ ;  /* 0x0000001b04087227 */ /* 0x000fe200078e00ff */
[----:B------:R-:W-:Y:S02]  /*0b30*/  IABS R45, R46 ;  /* 0x0000002e002d7213 */ /* 0x000fe40000000000 */
[----:B------:R-:W-:Y:S01]  /*0b40*/  LOP3.LUT R52, R7, 0x10, RZ, 0xfc, !PT ;  /* 0x0000001007347812 */ /* 0x000fe200078efcff */
[----:B------:R-:W-:Y:S01]  /*0b50*/  IMAD.MOV R26, RZ, RZ, -R8 ;  /* 0x000000ffff1a7224 */ /* 0x000fe200078e0a08 */
[----:B------:R-:W-:Y:S01]  /*0b60*/  IABS R59, R7 ;  /* 0x00000007003b7213 */ /* 0x000fe20000000000 */
[----:B------:R-:W-:Y:S01]  /*0b70*/  VIADD R8, R34, 0x68 ;  /* 0x0000006822087836 */ /* 0x000fe20000000000 */
[----:B------:R-:W-:Y:S01]  /*0b80*/  IABS R53, R52 ;  /* 0x0000003400357213 */ /* 0x000fe20000000000 */
[----:B------:R-:W-:Y:S01]  /*0b90*/  @!P1 IMAD.IADD R32, R32, 0x1, -R43 ;  /* 0x0000000120209824 */ /* 0x000fe200078e0a2b */
[----:B------:R-:W-:Y:S01]  /*0ba0*/  SHF.R.S32.HI R57, RZ, 0x6, R57 ;  /* 0x00000006ff397819 */ /* 0x000fe20000011439 */
[----:B------:R-:W-:Y:S01]  /*0bb0*/  IMAD.HI.U32 R24, R4, R25, RZ ;  /* 0x0000001904187227 */ /* 0x000fe200078e00ff */
[----:B------:R-:W-:-:S02]  /*0bc0*/  ISETP.GE.AND P5, PT, R8, RZ, PT ;  /* 0x000000ff0800720c */ /* 0x000fc40003fa6270 */
[----:B------:R-:W-:Y:S01]  /*0bd0*/  IABS R31, R8 ;  /* 0x00000008001f7213 */ /* 0x000fe20000000000 */
[----:B------:R-:W-:Y:S01]  /*0be0*/  IMAD.MOV R24, RZ, RZ, -R24 ;  /* 0x000000ffff187224 */ /* 0x000fe200078e0a18 */
[----:B------:R-:W-:Y:S01]  /*0bf0*/  LOP3.LUT R8, R7, 0x60, RZ, 0xfc, !PT ;  /* 0x0000006007087812 */ /* 0x000fe200078efcff */
[C---:B------:R-:W-:Y:S01]  /*0c00*/  IMAD R27, R6.reuse, R26, R27 ;  /* 0x0000001a061b7224 */ /* 0x040fe200078e021b */
[----:B------:R-:W-:Y:S01]  /*0c10*/  ISETP.GT.U32.AND P1, PT, R43, R32, PT ;  /* 0x000000202b00720c */ /* 0x000fe20003f24070 */
[----:B------:R-:W-:Y:S01]  /*0c20*/  IMAD R25, R6, R24, R25 ;  /* 0x0000001806197224 */ /* 0x000fe200078e0219 */
[----:B------:R-:W-:Y:S01]  /*0c30*/  IABS R35, R8 ;  /* 0x0000000800237213 */ /* 0x000fe20000000000 */
[----:B------:R-:W-:Y:S01]  /*0c40*/  IMAD.HI.U32 R26, R4, R37, RZ ;  /* 0x00000025041a7227 */ /* 0x000fe200078e00ff */
[----:B------:R-:W-:-:S03]  /*0c50*/  ISETP.GE.AND P0, PT, R8, RZ, PT ;  /* 0x000000ff0800720c */ /* 0x000fc60003f06270 */
[----:B------:R-:W-:-:S04]  /*0c60*/  IMAD.HI.U32 R8, R4, R31, RZ ;  /* 0x0000001f04087227 */ /* 0x000fc800078e00ff */
[----:B------:R-:W-:-:S04]  /*0c70*/  IMAD.HI.U32 R24, R4, R35, RZ ;  /* 0x0000002304187227 */ /* 0x000fc800078e00ff */
[----:B------:R-:W-:Y:S02]  /*0c80*/  IMAD.MOV R33, RZ, RZ, -R8 ;  /* 0x000000ffff217224 */ /* 0x000fe400078e0a08 */
[----:B------:R-:W-:-:S04]  /*0c90*/  IMAD.HI.U32 R8, R4, R39, RZ ;  /* 0x0000002704087227 */ /* 0x000fc800078e00ff */
[----:B------:R-:W-:Y:S02]  /*0ca0*/  IMAD.MOV R24, RZ, RZ, -R24 ;  /* 0x000000ffff187224 */ /* 0x000fe400078e0a18 */
[----:B------:R-:W-:Y:S02]  /*0cb0*/  IMAD.MOV R26, RZ, RZ, -R26 ;  /* 0x000000ffff1a7224 */ /* 0x000fe400078e0a1a */
[----:B------:R-:W-:Y:S02]  /*0cc0*/  IMAD.MOV R8, RZ, RZ, -R8 ;  /* 0x000000ffff087224 */ /* 0x000fe400078e0a08 */
[----:B------:R-:W-:Y:S02]  /*0cd0*/  IMAD R31, R6, R33, R31 ;  /* 0x00000021061f7224 */ /* 0x000fe400078e021f */
[----:B------:R-:W-:Y:S01]  /*0ce0*/  @!P1 IMAD.IADD R32, R32, 0x1, -R43 ;  /* 0x0000000120209824 */ /* 0x000fe200078e0a2b */
[C---:B------:R-:W-:Y:S01]  /*0cf0*/  ISETP.GT.U32.AND P1, PT, R6.reuse, R25, PT ;  /* 0x000000190600720c */ /* 0x040fe20003f24070 */
[C---:B------:R-:W-:Y:S01]  /*0d00*/  IMAD R33, R6.reuse, R24, R35 ;  /* 0x0000001806217224 */ /* 0x040fe200078e0223 */
[----:B------:R-:W-:Y:S01]  /*0d10*/  IABS R43, R44 ;  /* 0x0000002c002b7213 */ /* 0x000fe20000000000 */
[----:B------:R-:W-:-:S02]  /*0d20*/  IMAD R35, R6, R26, R37 ;  /* 0x0000001a06237224 */ /* 0x000fc400078e0225 */
[C---:B------:R-:W-:Y:S02]  /*0d30*/  IMAD R37, R6.reuse, R8, R39 ;  /* 0x0000000806257224 */ /* 0x040fe400078e0227 */
[----:B------:R-:W-:Y:S02]  /*0d40*/  IMAD.MOV.U32 R8, RZ, RZ, R32 ;  /* 0x000000ffff087224 */ /* 0x000fe400078e0020 */
[----:B------:R-:W-:Y:S02]  /*0d50*/  IMAD.MOV R30, RZ, RZ, -R30 ;  /* 0x000000ffff1e7224 */ /* 0x000fe400078e0a1e */
[----:B------:R-:W-:Y:S01]  /*0d60*/  @!P6 IMAD.MOV R8, RZ, RZ, -R8 ;  /* 0x000000ffff08e224 */ /* 0x000fe200078e0a08 */
[C---:B------:R-:W-:Y:S01]  /*0d70*/  ISETP.GT.U32.AND P6, PT, R6.reuse, R27, PT ;  /* 0x0000001b0600720c */ /* 0x040fe20003fc4070 */
[----:B------:R-:W-:Y:S01]  /*0d80*/  @!P1 IMAD.IADD R25, R25, 0x1, -R6 ;  /* 0x0000000119199824 */ /* 0x000fe200078e0a06 */
[----:B------:R-:W-:Y:S01]  /*0d90*/  @!P4 LOP3.LUT R8, RZ, R28, RZ, 0x33, !PT ;  /* 0x0000001cff08c212 */ /* 0x000fe200078e33ff */
[C---:B------:R-:W-:Y:S01]  /*0da0*/  IMAD R39, R6.reuse, R30, R41 ;  /* 0x0000001e06277224 */ /* 0x040fe200078e0229 */
[----:B------:R-:W-:Y:S01]  /*0db0*/  ISETP.GT.U32.AND P1, PT, R6, R31, PT ;  /* 0x0000001f0600720c */ /* 0x000fe20003f24070 */
[----:B------:R-:W-:Y:S01]  /*0dc0*/  IMAD.HI.U32 R26, R4, R43, RZ ;  /* 0x0000002b041a7227 */ /* 0x000fe200078e00ff */
[----:B------:R-:W-:-:S02]  /*0dd0*/  ISETP.GT.U32.AND P4, PT, R6, R25, PT ;  /* 0x000000190600720c */ /* 0x000fc40003f84070 */
[----:B------:R-:W-:Y:S01]  /*0de0*/  IABS R41, R42 ;  /* 0x0000002a00297213 */ /* 0x000fe20000000000 */
[----:B------:R-:W-:Y:S02]  /*0df0*/  IMAD.MOV R26, RZ, RZ, -R26 ;  /* 0x000000ffff1a7224 */ /* 0x000fe400078e0a1a */
[----:B------:R-:W-:-:S04]  /*0e00*/  IMAD.HI.U32 R28, R4, R45, RZ ;  /* 0x0000002d041c7227 */ /* 0x000fc800078e00ff */
[--C-:B------:R-:W-:Y:S02]  /*0e10*/  @!P6 IMAD.IADD R27, R27, 0x1, -R6.reuse ;  /* 0x000000011b1be824 */ /* 0x100fe400078e0a06 */
[--C-:B------:R-:W-:Y:S01]  /*0e20*/  @!P1 IMAD.IADD R31, R31, 0x1, -R6.reuse ;  /* 0x000000011f1f9824 */ /* 0x100fe200078e0a06 */
[C---:B------:R-:W-:Y:S01]  /*0e30*/  ISETP.GT.U32.AND P1, PT, R6.reuse, R37, PT ;  /* 0x000000250600720c */ /* 0x040fe20003f24070 */
[----:B------:R-:W-:Y:S01]  /*0e40*/  @!P4 IMAD.IADD R25, R25, 0x1, -R6 ;  /* 0x000000011919c824 */ /* 0x000fe200078e0a06 */
[----:B------:R-:W-:Y:S01]  /*0e50*/  ISETP.GT.U32.AND P6, PT, R6, R27, PT ;  /* 0x0000001b0600720c */ /* 0x000fe20003fc4070 */
[----:B------:R-:W-:Y:S01]  /*0e60*/  IMAD.HI.U32 R24, R4, R41, RZ ;  /* 0x0000002904187227 */ /* 0x000fe200078e00ff */
[----:B------:R-:W-:-:S03]  /*0e70*/  ISETP.GT.U32.AND P4, PT, R6, R33, PT ;  /* 0x000000210600720c */ /* 0x000fc60003f84070 */
[C---:B------:R-:W-:Y:S02]  /*0e80*/  IMAD R43, R6.reuse, R26, R43 ;  /* 0x0000001a062b7224 */ /* 0x040fe400078e022b */
[----:B------:R-:W-:Y:S02]  /*0e90*/  IMAD.MOV R24, RZ, RZ, -R24 ;  /* 0x000000ffff187224 */ /* 0x000fe400078e0a18 */
[----:B------:R-:W-:Y:S02]  /*0ea0*/  IMAD.MOV R28, RZ, RZ, -R28 ;  /* 0x000000ffff1c7224 */ /* 0x000fe400078e0a1c */
[--C-:B------:R-:W-:Y:S01]  /*0eb0*/  @!P1 IMAD.IADD R37, R37, 0x1, -R6.reuse ;  /* 0x0000000125259824 */ /* 0x100fe200078e0a06 */
[C---:B------:R-:W-:Y:S01]  /*0ec0*/  ISETP.GT.U32.AND P1, PT, R6.reuse, R43, PT ;  /* 0x0000002b0600720c */ /* 0x040fe20003f24070 */
[--C-:B------:R-:W-:Y:S01]  /*0ed0*/  @!P6 IMAD.IADD R27, R27, 0x1, -R6.reuse ;  /* 0x000000011b1be824 */ /* 0x100fe200078e0a06 */
[C---:B------:R-:W-:Y:S01]  /*0ee0*/  ISETP.GT.U32.AND P6, PT, R6.reuse, R35, PT ;  /* 0x000000230600720c */ /* 0x040fe20003fc4070 */
[----:B------:R-:W-:Y:S01]  /*0ef0*/  @!P4 IMAD.IADD R33, R33, 0x1, -R6 ;  /* 0x000000012121c824 */ /* 0x000fe200078e0a06 */
[C---:B------:R-:W-:Y:S01]  /*0f00*/  ISETP.GT.U32.AND P4, PT, R6.reuse, R39, PT ;  /* 0x000000270600720c */ /* 0x040fe20003f84070 */
[----:B------:R-:W-:-:S02]  /*0f10*/  IMAD R41, R6, R24, R41 ;  /* 0x0000001806297224 */ /* 0x000fc400078e0229 */
[----:B------:R-:W-:Y:S02]  /*0f20*/  IMAD R45, R6, R28, R45 ;  /* 0x0000001c062d7224 */ /* 0x000fe400078e022d */
[----:B------:R-:W-:-:S04]  /*0f30*/  IMAD.HI.U32 R30, R4, R47, RZ ;  /* 0x0000002f041e7227 */ /* 0x000fc800078e00ff */
[--C-:B------:R-:W-:Y:S01]  /*0f40*/  @!P1 IMAD.IADD R43, R43, 0x1, -R6.reuse ;  /* 0x000000012b2b9824 */ /* 0x100fe200078e0a06 */
[C---:B------:R-:W-:Y:S01]  /*0f50*/  ISETP.GT.U32.AND P1, PT, R6.reuse, R33, PT ;  /* 0x000000210600720c */ /* 0x040fe20003f24070 */
[--C-:B------:R-:W-:Y:S01]  /*0f60*/  @!P6 IMAD.IADD R35, R35, 0x1, -R6.reuse ;  /* 0x000000012323e824 */ /* 0x100fe200078e0a06 */
[C---:B------:R-:W-:Y:S01]  /*0f70*/  ISETP.GT.U32.AND P6, PT, R6.reuse, R41, PT ;  /* 0x000000290600720c */ /* 0x040fe20003fc4070 */
[----:B------:R-:W-:Y:S01]  /*0f80*/  @!P4 IMAD.IADD R39, R39, 0x1, -R6 ;  /* 0x000000012727c824 */ /* 0x000fe200078e0a06 */
[C---:B------:R-:W-:Y:S01]  /*0f90*/  ISETP.GT.U32.AND P4, PT, R6.reuse, R45, PT ;  /* 0x0000002d0600720c */ /* 0x040fe20003f84070 */
[----:B------:R-:W-:Y:S02]  /*0fa0*/  IMAD.MOV R30, RZ, RZ, -R30 ;  /* 0x000000ffff1e7224 */ /* 0x000fe400078e0a1e */
[----:B------:R-:W-:Y:S01]  /*0fb0*/  @!P2 IMAD.MOV R25, RZ, RZ, -R25 ;  /* 0x000000ffff19a224 */ /* 0x000fe200078e0a19 */
[C---:B------:R-:W-:Y:S01]  /*0fc0*/  ISETP.GT.U32.AND P2, PT, R6.reuse, R39, PT ;  /* 0x000000270600720c */ /* 0x040fe20003f44070 */
[----:B------:R-:W-:-:S02]  /*0fd0*/  IMAD R47, R6, R30, R47 ;  /* 0x0000001e062f7224 */ /* 0x000fc400078e022f */
[----:B------:R-:W-:Y:S01]  /*0fe0*/  VIADD R30, R34, 0x8 ;  /* 0x00000008221e7836 */ /* 0x000fe20000000000 */
[----:B------:R-:W-:Y:S01]  /*0ff0*/  LOP3.LUT R34, R7, 0x20, RZ, 0xfc, !PT ;  /* 0x0000002007227812 */ /* 0x000fe200078efcff */
[--C-:B------:R-:W-:Y:S01]  /*1000*/  @!P1 IMAD.IADD R33, R33, 0x1, -R6.reuse ;  /* 0x0000000121219824 */ /* 0x100fe200078e0a06 */
[C---:B------:R-:W-:Y:S01]  /*1010*/  ISETP.GT.U32.AND P1, PT, R6.reuse, R37, PT ;  /* 0x000000250600720c */ /* 0x040fe20003f24070 */
[--C-:B------:R-:W-:Y:S01]  /*1020*/  @!P6 IMAD.IADD R41, R41, 0x1, -R6.reuse ;  /* 0x000000012929e824 */ /* 0x100fe200078e0a06 */
[----:B------:R-:W-:Y:S01]  /*1030*/  ISETP.GT.U32.AND P6, PT, R6, R31, PT ;  /* 0x0000001f0600720c */ /* 0x000fe20003fc4070 */
[----:B------:R-:W-:Y:S01]  /*1040*/  @!P4 IMAD.IADD R45, R45, 0x1, -R6 ;  /* 0x000000012d2dc824 */ /* 0x000fe200078e0a06 */
[----:B------:R-:W-:Y:S01]  /*1050*/  IABS R55, R30 ;  /* 0x0000001e00377213 */ /* 0x000fe20000000000 */
[----:B------:R-:W-:Y:S01]  /*1060*/  IMAD.HI.U32 R26, R4, R51, RZ ;  /* 0x00000033041a7227 */ /* 0x000fe200078e00ff */
[----:B------:R-:W-:Y:S02]  /*1070*/  IABS R49, R34 ;  /* 0x0000002200317213 */ /* 0x000fe40000000000 */
[----:B------:R-:W-:Y:S01]  /*1080*/  ISETP.GT.U32.AND P4, PT, R6, R35, PT ;  /* 0x000000230600720c */ /* 0x000fe20003f84070 */
[----:B------:R-:W-:-:S04]  /*1090*/  IMAD.HI.U32 R32, R4, R55, RZ ;  /* 0x0000003704207227 */ /* 0x000fc800078e00ff */
[----:B------:R-:W-:-:S04]  /*10a0*/  IMAD.HI.U32 R24, R4, R49, RZ ;  /* 0x0000003104187227 */ /* 0x000fc800078e00ff */
[----:B------:R-:W-:Y:S02]  /*10b0*/  IMAD.MOV R24, RZ, RZ, -R24 ;  /* 0x000000ffff187224 */ /* 0x000fe400078e0a18 */
[----:B------:R-:W-:Y:S02]  /*10c0*/  IMAD.MOV R26, RZ, RZ, -R26 ;  /* 0x000000ffff1a7224 */ /* 0x000fe400078e0a1a */
[----:B------:R-:W-:Y:S02]  /*10d0*/  IMAD.MOV R32, RZ, RZ, -R32 ;  /* 0x000000ffff207224 */ /* 0x000fe400078e0a20 */
[----:B------:R-:W-:Y:S01]  /*10e0*/  @!P6 IMAD.IADD R31, R31, 0x1, -R6 ;  /* 0x000000011f1fe824 */ /* 0x000fe200078e0a06 */
[C---:B------:R-:W-:Y:S01]  /*10f0*/  ISETP.GT.U32.AND P6, PT, R6.reuse, R43, PT ;  /* 0x0000002b0600720c */ /* 0x040fe20003fc4070 */
[C---:B------:R-:W-:Y:S02]  /*1100*/  IMAD R49, R6.reuse, R24, R49 ;  /* 0x0000001806317224 */ /* 0x040fe400078e0231 */
[----:B------:R-:W-:-:S02]  /*1110*/  IMAD R51, R6, R26, R51 ;  /* 0x0000001a06337224 */ /* 0x000fc400078e0233 */
[C---:B------:R-:W-:Y:S02]  /*1120*/  IMAD R55, R6.reuse, R32, R55 ;  /* 0x0000002006377224 */ /* 0x040fe400078e0237 */
[----:B------:R-:W-:Y:S01]  /*1130*/  @!P3 IMAD.MOV R27, RZ, RZ, -R27 ;  /* 0x000000ffff1bb224 */ /* 0x000fe200078e0a1b */
[C---:B------:R-:W-:Y:S01]  /*1140*/  ISETP.GT.U32.AND P3, PT, R6.reuse, R41, PT ;  /* 0x000000290600720c */ /* 0x040fe20003f64070 */
[----:B------:R-:W-:Y:S01]  /*1150*/  @!P5 IMAD.MOV R31, RZ, RZ, -R31 ;  /* 0x000000ffff1fd224 */ /* 0x000fe200078e0a1f */
[----:B------:R-:W-:Y:S01]  /*1160*/  ISETP.GT.U32.AND P5, PT, R6, R45, PT ;  /* 0x0000002d0600720c */ /* 0x000fe20003fa4070 */
[----:B------:R-:W-:-:S04]  /*1170*/  IMAD.HI.U32 R28, R4, R53, RZ ;  /* 0x00000035041c7227 */ /* 0x000fc800078e00ff */
[----:B------:R-:W-:-:S04]  /*1180*/  IMAD.HI.U32 R4, R4, R59, RZ ;  /* 0x0000003b04047227 */ /* 0x000fc800078e00ff */
[----:B------:R-:W-:Y:S01]  /*1190*/  @!P0 IMAD.MOV R33, RZ, RZ, -R33 ;  /* 0x000000ffff218224 */ /* 0x000fe200078e0a21 */
[C---:B------:R-:W-:Y:S01]  /*11a0*/  ISETP.GT.U32.AND P0, PT, R6.reuse, R47, PT ;  /* 0x0000002f0600720c */ /* 0x040fe20003f04070 */
[--C-:B------:R-:W-:Y:S01]  /*11b0*/  @!P4 IMAD.IADD R35, R35, 0x1, -R6.reuse ;  /* 0x000000012323c824 */ /* 0x100fe200078e0a06 */
[C---:B------:R-:W-:Y:S01]  /*11c0*/  ISETP.GT.U32.AND P4, PT, R6.reuse, R49, PT ;  /* 0x000000310600720c */ /* 0x040fe20003f84070 */
[--C-:B------:R-:W-:Y:S01]  /*11d0*/  @!P1 IMAD.IADD R37, R37, 0x1, -R6.reuse ;  /* 0x0000000125259824 */ /* 0x100fe200078e0a06 */
[C---:B------:R-:W-:Y:S01]  /*11e0*/  ISETP.GT.U32.AND P1, PT, R6.reuse, R51, PT ;  /* 0x000000330600720c */ /* 0x040fe20003f24070 */
[----:B------:R-:W-:Y:S01]  /*11f0*/  @!P2 IMAD.IADD R39, R39, 0x1, -R6 ;  /* 0x000000012727a824 */ /* 0x000fe200078e0a06 */
[----:B------:R-:W-:Y:S01]  /*1200*/  ISETP.GT.U32.AND P2, PT, R6, R55, PT ;  /* 0x000000370600720c */ /* 0x000fe20003f44070 */
[----:B------:R-:W-:Y:S02]  /*1210*/  IMAD.MOV R28, RZ, RZ, -R28 ;  /* 0x000000ffff1c7224 */ /* 0x000fe400078e0a1c */
[----:B------:R-:W-:-:S02]  /*1220*/  IMAD.MOV R4, RZ, RZ, -R4 ;  /* 0x000000ffff047224 */ /* 0x000fc400078e0a04 */
[C---:B------:R-:W-:Y:S02]  /*1230*/  IMAD R53, R6.reuse, R28, R53 ;  /* 0x0000001c06357224 */ /* 0x040fe400078e0235 */
[C---:B------:R-:W-:Y:S02]  /*1240*/  IMAD R59, R6.reuse, R4, R59 ;  /* 0x00000004063b7224 */ /* 0x040fe400078e023b */
[--C-:B------:R-:W-:Y:S02]  /*1250*/  @!P3 IMAD.IADD R41, R41, 0x1, -R6.reuse ;  /* 0x000000012929b824 */ /* 0x100fe400078e0a06 */
[--C-:B------:R-:W-:Y:S01]  /*1260*/  @!P5 IMAD.IADD R45, R45, 0x1, -R6.reuse ;  /* 0x000000012d2dd824 */ /* 0x100fe200078e0a06 */
[C---:B------:R-:W-:Y:S01]  /*1270*/  ISETP.GT.U32.AND P3, PT, R6.reuse, R59, PT ;  /* 0x0000003b0600720c */ /* 0x040fe20003f64070 */
[--C-:B------:R-:W-:Y:S01]  /*1280*/  @!P6 IMAD.IADD R43, R43, 0x1, -R6.reuse ;  /* 0x000000012b2be824 */ /* 0x100fe200078e0a06 */
[----:B------:R-:W-:Y:S01]  /*1290*/  ISETP.GT.U32.AND P5, PT, R6, R53, PT ;  /* 0x000000350600720c */ /* 0x000fe20003fa4070 */
[--C-:B------:R-:W-:Y:S01]  /*12a0*/  @!P0 IMAD.IADD R47, R47, 0x1, -R6.reuse ;  /* 0x000000012f2f8824 */ /* 0x100fe200078e0a06 */
[----:B------:R-:W-:Y:S01]  /*12b0*/  ISETP.GE.AND P6, PT, R36, RZ, PT ;  /* 0x000000ff2400720c */ /* 0x000fe20003fc6270 */
[--C-:B------:R-:W-:Y:S01]  /*12c0*/  @!P4 IMAD.IADD R49, R49, 0x1, -R6.reuse ;  /* 0x000000013131c824 */ /* 0x100fe200078e0a06 */
[----:B------:R-:W-:Y:S01]  /*12d0*/  ISETP.GE.AND P0, PT, R40, RZ, PT ;  /* 0x000000ff2800720c */ /* 0x000fe20003f06270 */
[--C-:B------:R-:W-:Y:S01]  /*12e0*/  @!P1 IMAD.IADD R51, R51, 0x1, -R6.reuse ;  /* 0x0000000133339824 */ /* 0x100fe200078e0a06 */
[----:B------:R-:W-:Y:S01]  /*12f0*/  ISETP.GE.AND P4, PT, R38, RZ, PT ;  /* 0x000000ff2600720c */ /* 0x000fe20003f86270 */
[--C-:B------:R-:W-:Y:S01]  /*1300*/  @!P2 IMAD.IADD R55, R55, 0x1, -R6.reuse ;  /* 0x000000013737a824 */ /* 0x100fe200078e0a06 */
[----:B------:R-:W-:Y:S01]  /*1310*/  ISETP.GE.AND P1, PT, R44, RZ, PT ;  /* 0x000000ff2c00720c */ /* 0x000fe20003f26270 */
[----:B------:R-:W-:Y:S01]  /*1320*/  IMAD R8, R8, UR5, RZ ;  /* 0x0000000508087c24 */ /* 0x000fe2000f8e02ff */
[----:B------:R-:W-:Y:S01]  /*1330*/  ISETP.GE.AND P2, PT, R42, RZ, PT ;  /* 0x000000ff2a00720c */ /* 0x000fe20003f46270 */
[--C-:B------:R-:W-:Y:S01]  /*1340*/  @!P3 IMAD.IADD R59, R59, 0x1, -R6.reuse ;  /* 0x000000013b3bb824 */ /* 0x100fe200078e0a06 */
[----:B------:R-:W-:Y:S01]  /*1350*/  ISETP.GE.AND P3, PT, R46, RZ, PT ;  /* 0x000000ff2e00720c */ /* 0x000fe20003f66270 */
[----:B------:R-:W-:Y:S01]  /*1360*/  @!P5 IMAD.IADD R53, R53, 0x1, -R6 ;  /* 0x000000013535d824 */ /* 0x000fe200078e0a06 */
[----:B------:R-:W-:Y:S01]  /*1370*/  ISETP.GT.U32.AND P5, PT, R6, R47, PT ;  /* 0x0000002f0600720c */ /* 0x000fe20003fa4070 */
[----:B------:R-:W-:-:S02]  /*1380*/  @!P6 IMAD.MOV R35, RZ, RZ, -R35 ;  /* 0x000000ffff23e224 */ /* 0x000fc400078e0a23 */
[----:B------:R-:W-:Y:S01]  /*1390*/  @!P0 IMAD.MOV R39, RZ, RZ, -R39 ;  /* 0x000000ffff278224 */ /* 0x000fe200078e0a27 */
[C---:B------:R-:W-:Y:S01]  /*13a0*/  ISETP.GT.U32.AND P0, PT, R6.reuse, R51, PT ;  /* 0x000000330600720c */ /* 0x040fe20003f04070 */
[----:B------:R-:W-:Y:S01]  /*13b0*/  @!P4 IMAD.MOV R37, RZ, RZ, -R37 ;  /* 0x000000ffff25c224 */ /* 0x000fe200078e0a25 */
[C---:B------:R-:W-:Y:S01]  /*13c0*/  ISETP.GT.U32.AND P4, PT, R6.reuse, R49, PT ;  /* 0x000000310600720c */ /* 0x040fe20003f84070 */
[----:B------:R-:W-:Y:S01]  /*13d0*/  @!P1 IMAD.MOV R43, RZ, RZ, -R43 ;  /* 0x000000ffff2b9224 */ /* 0x000fe200078e0a2b */
[C---:B------:R-:W-:Y:S01]  /*13e0*/  ISETP.GT.U32.AND P1, PT, R6.reuse, R59, PT ;  /* 0x0000003b0600720c */ /* 0x040fe20003f24070 */
[----:B------:R-:W-:Y:S01]  /*13f0*/  @!P2 IMAD.MOV R41, RZ, RZ, -R41 ;  /* 0x000000ffff29a224 */ /* 0x000fe200078e0a29 */
[C---:B------:R-:W-:Y:S01]  /*1400*/  ISETP.GT.U32.AND P2, PT, R6.reuse, R55, PT ;  /* 0x000000370600720c */ /* 0x040fe20003f44070 */
[----:B------:R-:W-:Y:S01]  /*1410*/  @!P3 IMAD.MOV R45, RZ, RZ, -R45 ;  /* 0x000000ffff2db224 */ /* 0x000fe200078e0a2d */
[----:B------:R-:W-:Y:S01]  /*1420*/  ISETP.GT.U32.AND P6, PT, R6, R53, PT ;  /* 0x000000350600720c */ /* 0x000fe20003fc4070 */
[--C-:B------:R-:W-:Y:S01]  /*1430*/  @!P5 IMAD.IADD R47, R47, 0x1, -R6.reuse ;  /* 0x000000012f2fd824 */ /* 0x100fe200078e0a06 */
[----:B------:R-:W-:Y:S01]  /*1440*/  ISETP.GE.AND P3, PT, R48, RZ, PT ;  /* 0x000000ff3000720c */ /* 0x000fe20003f66270 */
[----:B------:R-:W-:Y:S01]  /*1450*/  IMAD.SHL.U32 R4, R0, 0x8, RZ ;  /* 0x0000000800047824 */ /* 0x000fe200078e00ff */
[----:B------:R-:W-:Y:S01]  /*1460*/  ISETP.GE.AND P5, PT, R50, RZ, PT ;  /* 0x000000ff3200720c */ /* 0x000fe20003fa6270 */
        /* <DEDUP_REMOVED lines=8> */
[----:B------:R-:W-:Y:S01]  /*14f0*/  @!P6 IMAD.IADD R53, R53, 0x1, -R6 ;  /* 0x000000013535e824 */ /* 0x000fe200078e0a06 */
[----:B------:R-:W-:Y:S01]  /*1500*/  ISETP.NE.AND P6, PT, R29, RZ, PT ;  /* 0x000000ff1d00720c */ /* 0x000fe20003fc5270 */
[----:B------:R-:W-:Y:S01]  /*1510*/  @!P3 IMAD.MOV R47, RZ, RZ, -R47 ;  /* 0x000000ffff2fb224 */ /* 0x000fe200078e0a2f */
[----:B------:R-:W-:Y:S01]  /*1520*/  LOP3.LUT R6, RZ, R29, RZ, 0x33, !PT ;  /* 0x0000001dff067212 */ /* 0x000fe200078e33ff */
[----:B------:R-:W-:Y:S01]  /*1530*/  @!P5 IMAD.MOV R51, RZ, RZ, -R51 ;  /* 0x000000ffff33d224 */ /* 0x000fe200078e0a33 */
[----:B------:R-:W-:Y:S01]  /*1540*/  LOP3.LUT R24, R4, 0x30, RZ, 0xc0, !PT ;  /* 0x0000003004187812 */ /* 0x000fe200078ec0ff */
[----:B------:R-:W-:Y:S01]  /*1550*/  @!P0 IMAD.MOV R59, RZ, RZ, -R59 ;  /* 0x000000ffff3b8224 */ /* 0x000fe200078e0a3b */
[C---:B------:R-:W-:Y:S01]  /*1560*/  SEL R31, R6.reuse, R31, !P6 ;  /* 0x0000001f061f7207 */ /* 0x040fe20007000000 */
[----:B------:R-:W-:Y:S01]  /*1570*/  @!P4 IMAD.MOV R55, RZ, RZ, -R55 ;  /* 0x000000ffff37c224 */ /* 0x000fe200078e0a37 */
[C---:B------:R-:W-:Y:S01]  /*1580*/  SEL R45, R6.reuse, R45, !P6 ;  /* 0x0000002d062d7207 */ /* 0x040fe20007000000 */
[----:B------:R-:W-:Y:S01]  /*1590*/  @!P1 IMAD.MOV R53, RZ, RZ, -R53 ;  /* 0x000000ffff359224 */ /* 0x000fe200078e0a35 */
[C---:B------:R-:W-:Y:S01]  /*15a0*/  SEL R25, R6.reuse, R25, !P6 ;  /* 0x0000001906197207 */ /* 0x040fe20007000000 */
[----:B------:R-:W-:Y:S01]  /*15b0*/  IMAD R31, R31, UR4, RZ ;  /* 0x000000041f1f7c24 */ /* 0x000fe2000f8e02ff */
[C---:B------:R-:W-:Y:S01]  /*15c0*/  SEL R27, R6.reuse, R27, !P6 ;  /* 0x0000001b061b7207 */ /* 0x040fe20007000000 */
[----:B------:R-:W-:Y:S01]  /*15d0*/  IMAD R45, R45, UR4, RZ ;  /* 0x000000042d2d7c24 */ /* 0x000fe2000f8e02ff */
[----:B------:R-:W-:Y:S01]  /*15e0*/  SEL R33, R6, R33, !P6 ;  /* 0x0000002106217207 */ /* 0x000fe20007000000 */
[----:B------:R-:W-:Y:S01]  /*15f0*/  @!P2 IMAD.MOV R49, RZ, RZ, -R49 ;  /* 0x000000ffff31a224 */ /* 0x000fe200078e0a31 */
[----:B------:R-:W-:Y:S01]  /*1600*/  SHF.R.S32.HI R72, RZ, 0x1f, R31 ;  /* 0x0000001fff487819 */ /* 0x000fe2000001141f */
[----:B------:R-:W-:Y:S01]  /*1610*/  IMAD R25, R25, UR4, RZ ;  /* 0x0000000419197c24 */ /* 0x000fe2000f8e02ff */
[----:B------:R-:W-:Y:S01]  /*1620*/  IADD3 R73, P1, R31, UR8, RZ ;  /* 0x000000081f497c10 */ /* 0x000fe2000ff3e0ff */
[----:B------:R-:W-:Y:S01]  /*1630*/  IMAD R27, R27, UR4, RZ ;  /* 0x000000041b1b7c24 */ /* 0x000fe2000f8e02ff */
[----:B------:R-:W-:Y:S01]  /*1640*/  SHF.R.S32.HI R66, RZ, 0x1f, R45 ;  /* 0x0000001fff427819 */ /* 0x000fe2000001142d */
[----:B------:R-:W-:Y:S01]  /*1650*/  IMAD R33, R33, UR4, RZ ;  /* 0x0000000421217c24 */ /* 0x000fe2000f8e02ff */
[----:B------:R-:W-:Y:S01]  /*1660*/  IADD3.X R72, R72, UR9, RZ, P1, !PT ;  /* 0x0000000948487c10 */ /* 0x000fe20008ffe4ff */
[----:B------:R-:W-:Y:S01]  /*1670*/  IMAD R5, R5, 0x40, R24 ;  /* 0x0000004005057824 */ /* 0x000fe200078e0218 */
[----:B------:R-:W-:-:S02]  /*1680*/  IADD3 R93, P1, R45, UR8, RZ ;  /* 0x000000082d5d7c10 */ /* 0x000fc4000ff3e0ff */
[----:B------:R-:W-:Y:S02]  /*1690*/  CS2R R28, SRZ ;  /* 0x00000000001c7805 */ /* 0x000fe4000001ff00 */
[----:B------:R-:W-:Y:S02]  /*16a0*/  SEL R35, R6, R35, !P6 ;  /* 0x0000002306237207 */ /* 0x000fe40007000000 */
[----:B------:R-:W-:Y:S02]  /*16b0*/  CS2R R30, SRZ ;  /* 0x00000000001e7805 */ /* 0x000fe4000001ff00 */
[----:B------:R-:W-:Y:S02]  /*16c0*/  IADD3.X R66, R66, UR9, RZ, P1, !PT ;  /* 0x0000000942427c10 */ /* 0x000fe40008ffe4ff */
[----:B------:R-:W-:Y:S02]  /*16d0*/  CS2R R44, SRZ ;  /* 0x00000000002c7805 */ /* 0x000fe4000001ff00 */
[----:B------:R-:W-:Y:S01]  /*16e0*/  IADD3 R67, P1, R8, UR6, RZ ;  /* 0x0000000608437c10 */ /* 0x000fe2000ff3e0ff */
[----:B------:R-:W-:Y:S01]  /*16f0*/  IMAD R35, R35, UR4, RZ ;  /* 0x0000000423237c24 */ /* 0x000fe2000f8e02ff */
[----:B------:R-:W-:-:S02]  /*1700*/  SEL R37, R6, R37, !P6 ;  /* 0x0000002506257207 */ /* 0x000fc40007000000 */
[C---:B------:R-:W-:Y:S02]  /*1710*/  SEL R39, R6.reuse, R39, !P6 ;  /* 0x0000002706277207 */ /* 0x040fe40007000000 */
[C---:B------:R-:W-:Y:S01]  /*1720*/  SEL R41, R6.reuse, R41, !P6 ;  /* 0x0000002906297207 */ /* 0x040fe20007000000 */
[----:B------:R-:W-:Y:S01]  /*1730*/  IMAD R37, R37, UR4, RZ ;  /* 0x0000000425257c24 */ /* 0x000fe2000f8e02ff */
        /* <DEDUP_REMOVED lines=12> */
[----:B------:R-:W-:Y:S01]  /*1800*/  SEL R6, R6, R59, !P6 ;  /* 0x0000003b06067207 */ /* 0x000fe20007000000 */
[----:B------:R-:W-:Y:S01]  /*1810*/  IMAD R55, R55, UR4, RZ ;  /* 0x0000000437377c24 */ /* 0x000fe2000f8e02ff */
[----:B------:R-:W-:Y:S01]  /*1820*/  LEA.HI.X.SX32 R59, R8, UR7, 0x1, P1 ;  /* 0x00000007083b7c11 */ /* 0x000fe200088f0eff */
[----:B------:R-:W-:Y:S01]  /*1830*/  IMAD R53, R53, UR4, RZ ;  /* 0x0000000435357c24 */ /* 0x000fe2000f8e02ff */
[----:B------:R-:W0:Y:S01]  /*1840*/  LDC R8, c[0x0][0x238] ;  /* 0x00008e00ff087b82 */ /* 0x000e220000000800 */
[----:B------:R-:W-:Y:S01]  /*1850*/  SHF.R.S32.HI R68, RZ, 0x1f, R25 ;  /* 0x0000001fff447819 */ /* 0x000fe20000011419 */
[----:B------:R-:W-:Y:S01]  /*1860*/  IMAD R6, R6, UR4, RZ ;  /* 0x0000000406067c24 */ /* 0x000fe2000f8e02ff */
[----:B------:R-:W-:Y:S01]  /*1870*/  IADD3 R7, P3, R25, UR8, RZ ;  /* 0x0000000819077c10 */ /* 0x000fe2000ff7e0ff */
[----:B------:R-:W-:Y:S01]  /*1880*/  ULDC UR4, c[0x0][0x23c] ;  /* 0x00008f0000047ab9 */ /* 0x000fe20000000800 */
[----:B------:R-:W-:-:S02]  /*1890*/  SHF.R.S32.HI R70, RZ, 0x1f, R27 ;  /* 0x0000001fff467819 */ /* 0x000fc4000001141b */
[----:B------:R-:W-:Y:S02]  /*18a0*/  CS2R R24, SRZ ;  /* 0x0000000000187805 */ /* 0x000fe4000001ff00 */
[----:B------:R-:W-:Y:S02]  /*18b0*/  IADD3 R71, P2, R27, UR8, RZ ;  /* 0x000000081b477c10 */ /* 0x000fe4000ff5e0ff */
[----:B------:R-:W-:Y:S02]  /*18c0*/  CS2R R26, SRZ ;  /* 0x00000000001a7805 */ /* 0x000fe4000001ff00 */
[----:B------:R-:W-:Y:S01]  /*18d0*/  IADD3.X R68, R68, UR9, RZ, P3, !PT ;  /* 0x0000000944447c10 */ /* 0x000fe20009ffe4ff */
[----:B------:R-:W-:Y:S01]  /*18e0*/  IMAD R58, R58, UR4, RZ ;  /* 0x000000043a3a7c24 */ /* 0x000fe2000f8e02ff */
[----:B------:R-:W-:Y:S01]  /*18f0*/  IADD3.X R70, R70, UR9, RZ, P2, !PT ;  /* 0x0000000946467c10 */ /* 0x000fe200097fe4ff */
[----:B------:R-:W-:Y:S01]  /*1900*/  USHF.L.U32 UR16, UR4, 0x6, URZ ;  /* 0x0000000604107899 */ /* 0x000fe2000800063f */
[----:B------:R-:W-:-:S02]  /*1910*/  SHF.R.S32.HI R74, RZ, 0x1f, R33 ;  /* 0x0000001fff4a7819 */ /* 0x000fc40000011421 */
[----:B------:R-:W-:Y:S02]  /*1920*/  IADD3 R75, P0, R33, UR8, RZ ;  /* 0x00000008214b7c10 */ /* 0x000fe4000ff1e0ff */
[----:B------:R-:W-:Y:S02]  /*1930*/  CS2R R32, SRZ ;  /* 0x0000000000207805 */ /* 0x000fe4000001ff00 */
[----:B------:R-:W-:Y:S02]  /*1940*/  SHF.R.S32.HI R76, RZ, 0x1f, R35 ;  /* 0x0000001fff4c7819 */ /* 0x000fe40000011423 */
[----:B------:R-:W-:Y:S02]  /*1950*/  IADD3 R77, P4, R35, UR8, RZ ;  /* 0x00000008234d7c10 */ /* 0x000fe4000ff9e0ff */
[----:B------:R-:W-:Y:S02]  /*1960*/  CS2R R34, SRZ ;  /* 0x0000000000227805 */ /* 0x000fe4000001ff00 */
[----:B------:R-:W-:-:S02]  /*1970*/  SHF.R.S32.HI R78, RZ, 0x1f, R37 ;  /* 0x0000001fff4e7819 */ /* 0x000fc40000011425 */
[----:B------:R-:W-:Y:S01]  /*1980*/  IADD3 R79, P6, R37, UR8, RZ ;  /* 0x00000008254f7c10 */ /* 0x000fe2000ffde0ff */
[-C--:B0-----:R-:W-:Y:S01]  /*1990*/  IMAD R56, R56, R8.reuse, RZ ;  /* 0x0000000838387224 */ /* 0x081fe200078e02ff */
[----:B------:R-:W-:Y:S01]  /*19a0*/  SHF.R.S32.HI R80, RZ, 0x1f, R39 ;  /* 0x0000001fff507819 */ /* 0x000fe20000011427 */
[-C--:B------:R-:W-:Y:S01]  /*19b0*/  IMAD R23, R23, R8.reuse, RZ ;  /* 0x0000000817177224 */ /* 0x080fe200078e02ff */
[----:B------:R-:W-:Y:S01]  /*19c0*/  IADD3 R81, P5, R39, UR8, RZ ;  /* 0x0000000827517c10 */ /* 0x000fe2000ffbe0ff */
[-C--:B------:R-:W-:Y:S01]  /*19d0*/  IMAD R22, R22, R8.reuse, RZ ;  /* 0x0000000816167224 */ /* 0x080fe200078e02ff */
        /* <DEDUP_REMOVED lines=8> */
[----:B------:R-:W-:Y:S01]  /*1a60*/  IADD3.X R74, R74, UR9, RZ, P0, !PT ;  /* 0x000000094a4a7c10 */ /* 0x000fe200087fe4ff */
        /* <DEDUP_REMOVED lines=10> */
[----:B------:R-:W-:Y:S01]  /*1b10*/  IMAD R12, R12, R8, RZ ;  /* 0x000000080c0c7224 */ /* 0x000fe200078e02ff */
[----:B------:R-:W-:Y:S01]  /*1b20*/  LOP3.LUT R5, R5, R10, RZ, 0xfc, !PT ;  /* 0x0000000a05057212 */ /* 0x000fe200078efcff */
[-C--:B------:R-:W-:Y:S01]  /*1b30*/  IMAD R11, R11, R8.reuse, RZ ;  /* 0x000000080b0b7224 */ /* 0x080fe200078e02ff */
[----:B------:R-:W-:Y:S01]  /*1b40*/  SHF.R.S32.HI R65, RZ, 0x1f, R47 ;  /* 0x0000001fff417819 */ /* 0x000fe2000001142f */
[-C--:B------:R-:W-:Y:S01]  /*1b50*/  IMAD R10, R10, R8.reuse, RZ ;  /* 0x000000080a0a7224 */ /* 0x080fe200078e02ff */
[----:B------:R-:W-:Y:S01]  /*1b60*/  IADD3 R95, P0, R47, UR8, RZ ;  /* 0x000000082f5f7c10 */ /* 0x000fe2000ff1e0ff */
[----:B------:R-:W-:Y:S01]  /*1b70*/  IMAD R9, R9, R8, RZ ;  /* 0x0000000809097224 */ /* 0x000fe200078e02ff */
[----:B------:R-:W-:-:S02]  /*1b80*/  SHF.R.S32.HI R64, RZ, 0x1f, R49 ;  /* 0x0000001fff407819 */ /* 0x000fc40000011431 */
[----:B------:R-:W-:Y:S02]  /*1b90*/  CS2R R36, SRZ ;  /* 0x0000000000247805 */ /* 0x000fe4000001ff00 */
[----:B------:R-:W-:Y:S02]  /*1ba0*/  IADD3 R97, P4, R49, UR8, RZ ;  /* 0x0000000831617c10 */ /* 0x000fe4000ff9e0ff */
[----:B------:R-:W-:Y:S02]  /*1bb0*/  CS2R R38, SRZ ;  /* 0x0000000000267805 */ /* 0x000fe4000001ff00 */
[----:B------:R-:W-:Y:S02]  /*1bc0*/  SHF.R.S32.HI R63, RZ, 0x1f, R51 ;  /* 0x0000001fff3f7819 */ /* 0x000fe40000011433 */
[----:B------:R-:W-:Y:S02]  /*1bd0*/  CS2R R40, SRZ ;  /* 0x0000000000287805 */ /* 0x000fe4000001ff00 */
[----:B------:R-:W-:-:S02]  /*1be0*/  IADD3 R99, P6, R51, UR8, RZ ;  /* 0x0000000833637c10 */ /* 0x000fc4000ffde0ff */
[----:B------:R-:W-:Y:S02]  /*1bf0*/  CS2R R42, SRZ ;  /* 0x00000000002a7805 */ /* 0x000fe4000001ff00 */
[----:B------:R-:W-:Y:S02]  /*1c00*/  SHF.R.S32.HI R62, RZ, 0x1f, R53 ;  /* 0x0000001fff3e7819 */ /* 0x000fe40000011435 */
[----:B------:R-:W-:Y:S02]  /*1c10*/  CS2R R46, SRZ ;  /* 0x00000000002e7805 */ /* 0x000fe4000001ff00 */
[----:B------:R-:W-:Y:S02]  /*1c20*/  IADD3 R101, P5, R53, UR8, RZ ;  /* 0x0000000835657c10 */ /* 0x000fe4000ffbe0ff */
[----:B------:R-:W-:Y:S02]  /*1c30*/  CS2R R48, SRZ ;  /* 0x0000000000307805 */ /* 0x000fe4000001ff00 */
[----:B------:R-:W-:-:S02]  /*1c40*/  SHF.R.S32.HI R61, RZ, 0x1f, R55 ;  /* 0x0000001fff3d7819 */ /* 0x000fc40000011437 */
[----:B------:R-:W-:Y:S02]  /*1c50*/  CS2R R50, SRZ ;  /* 0x0000000000327805 */ /* 0x000fe4000001ff00 */
[----:B------:R-:W-:Y:S02]  /*1c60*/  IADD3 R103, P3, R55, UR8, RZ ;  /* 0x0000000837677c10 */ /* 0x000fe4000ff7e0ff */
[----:B------:R-:W-:Y:S02]  /*1c70*/  CS2R R52, SRZ ;  /* 0x0000000000347805 */ /* 0x000fe4000001ff00 */
[----:B------:R-:W-:Y:S02]  /*1c80*/  SHF.R.S32.HI R60, RZ, 0x1f, R6 ;  /* 0x0000001fff3c7819 */ /* 0x000fe40000011406 */
[----:B------:R-:W-:Y:S02]  /*1c90*/  CS2R R54, SRZ ;  /* 0x0000000000367805 */ /* 0x000fe4000001ff00 */
[----:B------:R-:W-:Y:S01]  /*1ca0*/  IADD3 R69, P2, R6, UR8, RZ ;  /* 0x0000000806457c10 */ /* 0x000fe2000ff5e0ff */
[----:B------:R-:W-:Y:S01]  /*1cb0*/  IMAD.SHL.U32 R8, R8, 0x40, RZ ;  /* 0x0000004008087824 */ /* 0x000fe200078e00ff */
[----:B------:R-:W-:-:S02]  /*1cc0*/  LOP3.LUT R6, R5, 0x20, RZ, 0x3c, !PT ;  /* 0x0000002005067812 */ /* 0x000fc400078e3cff */
[----:B------:R-:W-:Y:S02]  /*1cd0*/  IADD3.X R65, R65, UR9, RZ, P0, !PT ;  /* 0x0000000941417c10 */ /* 0x000fe400087fe4ff */
[----:B------:R-:W-:Y:S02]  /*1ce0*/  IADD3.X R64, R64, UR9, RZ, P4, !PT ;  /* 0x0000000940407c10 */ /* 0x000fe4000a7fe4ff */
[----:B------:R-:W-:Y:S02]  /*1cf0*/  IADD3.X R63, R63, UR9, RZ, P6, !PT ;  /* 0x000000093f3f7c10 */ /* 0x000fe4000b7fe4ff */
[----:B------:R-:W-:Y:S02]  /*1d00*/  IADD3.X R62, R62, UR9, RZ, P5, !PT ;  /* 0x000000093e3e7c10 */ /* 0x000fe4000affe4ff */
[----:B------:R-:W-:Y:S02]  /*1d10*/  IADD3.X R61, R61, UR9, RZ, P3, !PT ;  /* 0x000000093d3d7c10 */ /* 0x000fe40009ffe4ff */
[----:B------:R-:W-:-:S02]  /*1d20*/  IADD3.X R60, R60, UR9, RZ, P2, !PT ;  /* 0x000000093c3c7c10 */ /* 0x000fc400097fe4ff */
[----:B------:R-:W-:-:S07]  /*1d30*/  LOP3.LUT R5, R5, 0x30, RZ, 0x3c, !PT ;  /* 0x0000003005057812 */ /* 0x000fce00078e3cff */
.L_x_2:
[----:B------:R-:W-:Y:S02]  /*1d40*/  SHF.R.U32.HI R94, RZ, 0x7, R0 ;  /* 0x00000007ff5e7819 */ /* 0x000fe40000011600 */
[----:B------:R-:W-:Y:S02]  /*1d50*/  IADD3 R84, P1, R10, R67, RZ ;  /* 0x000000430a547210 */ /* 0x000fe40007f3e0ff */
[----:B------:R-:W-:Y:S02]  /*1d60*/  SGXT.U32 R94, R94, 0x2 ;  /* 0x000000025e5e781a */ /* 0x000fe40000000000 */
[----:B------:R-:W-:Y:S02]  /*1d70*/  PRMT R123, RZ, 0x7610, R123 ;  /* 0x00007610ff7b7816 */ /* 0x000fe4000000007b */
[C---:B------:R-:W-:Y:S02]  /*1d80*/  ISETP.GE.AND P0, PT, R94.reuse, UR11, PT ;  /* 0x0000000b5e007c0c */ /* 0x040fe4000bf06270 */
[----:B------:R-:W-:-:S02]  /*1d90*/  LOP3.LUT R86, R94, 0x4, RZ, 0xfc, !PT ;  /* 0x000000045e567812 */ /* 0x000fc400078efcff */
[----:B------:R-:W-:Y:S02]  /*1da0*/  LEA.HI.X.SX32 R85, R10, R59, 0x1, P1 ;  /* 0x0000003b0a557211 */ /* 0x000fe400008f0eff */
[----:B------:R-:W-:Y:S02]  /*1db0*/  ISETP.GE.AND P1, PT, R86, UR11, PT ;  /* 0x0000000b56007c0c */ /* 0x000fe4000bf26270 */
[----:B------:R-:W-:-:S05]  /*1dc0*/  LOP3.LUT R87, R94, 0x8, RZ, 0xfc, !PT ;  /* 0x000000085e577812 */ /* 0x000fca00078efcff */
[----:B------:R0:W2:Y:S01]  /*1dd0*/  @!P0 LDG.E.U8 R123, desc[UR14][R84.64] ;  /* 0x0000000e547b8981 */ /* 0x0000a2000c1e1100 */
[C---:B------:R-:W-:Y:S02]  /*1de0*/  IADD3 R106, P0, R9.reuse, R67, RZ ;  /* 0x00000043096a7210 */ /* 0x040fe40007f1e0ff */
[----:B------:R-:W-:Y:S02]  /*1df0*/  PRMT R86, RZ, 0x7610, R86 ;  /* 0x00007610ff567816 */ /* 0x000fe40000000056 */
[----:B------:R-:W-:Y:S02]  /*1e00*/  LEA.HI.X.SX32 R107, R9, R59, 0x1, P0 ;  /* 0x0000003b096b7211 */ /* 0x000fe400000f0eff */
[----:B------:R-:W-:Y:S02]  /*1e10*/  ISETP.GE.AND P2, PT, R87, UR11, PT ;  /* 0x0000000b57007c0c */ /* 0x000fe4000bf46270 */
[----:B------:R-:W-:Y:S01]  /*1e20*/  LOP3.LUT R87, R94, 0xc, RZ, 0xfc, !PT ;  /* 0x0000000c5e577812 */ /* 0x000fe200078efcff */
[----:B------:R-:W3:Y:S01]  /*1e30*/  @!P1 LDG.E.U8 R86, desc[UR14][R106.64] ;  /* 0x0000000e6a569981 */ /* 0x000ee2000c1e1100 */
[----:B------:R-:W-:-:S02]  /*1e40*/  IADD3 R104, P0, R11, R67, RZ ;  /* 0x000000430b687210 */ /* 0x000fc40007f1e0ff */
[----:B------:R-:W-:Y:S02]  /*1e50*/  ISETP.GE.AND P1, PT, R87, UR11, PT ;  /* 0x0000000b57007c0c */ /* 0x000fe4000bf26270 */
[----:B------:R-:W-:Y:S02]  /*1e60*/  LEA.HI.X.SX32 R105, R11, R59, 0x1, P0 ;  /* 0x0000003b0b697211 */ /* 0x000fe400000f0eff */
[C---:B0-----:R-:W-:Y:S02]  /*1e70*/  IADD3 R84, P0, R12.reuse, R67, RZ ;  /* 0x000000430c547210 */ /* 0x041fe40007f1e0ff */
[----:B------:R-:W-:Y:S02]  /*1e80*/  PRMT R87, RZ, 0x7610, R87 ;  /* 0x00007610ff577816 */ /* 0x000fe40000000057 */
[----:B------:R-:W-:Y:S02]  /*1e90*/  PRMT R88, RZ, 0x7610, R88 ;  /* 0x00007610ff587816 */ /* 0x000fe40000000058 */
[----:B------:R-:W-:-:S04]  /*1ea0*/  LEA.HI.X.SX32 R85, R12, R59, 0x1, P0 ;  /* 0x0000003b0c557211 */ /* 0x000fc800000f0eff */
[----:B------:R0:W4:Y:S04]  /*1eb0*/  @!P2 LDG.E.U8 R88, desc[UR14][R104.64] ;  /* 0x0000000e6858a981 */ /* 0x000128000c1e1100 */
[----:B------:R1:W5:Y:S01]  /*1ec0*/  @!P1 LDG.E.U8 R87, desc[UR14][R84.64] ;  /* 0x0000000e54579981 */ /* 0x000362000c1e1100 */
[----:B------:R-:W-:Y:S02]  /*1ed0*/  LOP3.LUT R89, R94, 0x10, RZ, 0xfc, !PT ;  /* 0x000000105e597812 */ /* 0x000fe400078efcff */
[----:B------:R-:W-:Y:S02]  /*1ee0*/  LOP3.LUT R92, R0, 0x3f, RZ, 0xc0, !PT ;  /* 0x0000003f005c7812 */ /* 0x000fe400078ec0ff */
[----:B------:R-:W-:Y:S02]  /*1ef0*/  ISETP.GE.AND P6, PT, R89, UR11, PT ;  /* 0x0000000b59007c0c */ /* 0x000fe4000bfc6270 */
[----:B0-----:R-:W-:-:S02]  /*1f00*/  IADD3 R104, P1, R13, R67, RZ ;  /* 0x000000430d687210 */ /* 0x001fc40007f3e0ff */
[C---:B------:R-:W-:Y:S02]  /*1f10*/  LOP3.LUT R89, R94.reuse, 0x14, RZ, 0xfc, !PT ;  /* 0x000000145e597812 */ /* 0x040fe400078efcff */
[----:B-1----:R-:W-:Y:S02]  /*1f20*/  LOP3.LUT R85, R94, 0x20, RZ, 0xfc, !PT ;  /* 0x000000205e557812 */ /* 0x002fe400078efcff */
[----:B------:R-:W-:Y:S02]  /*1f30*/  IADD3 R84, P5, R14, R67, RZ ;  /* 0x000000430e547210 */ /* 0x000fe40007fbe0ff */
[----:B------:R-:W-:Y:S02]  /*1f40*/  LEA.HI.X.SX32 R105, R13, R59, 0x1, P1 ;  /* 0x0000003b0d697211 */ /* 0x000fe400008f0eff */
[----:B------:R-:W-:Y:S02]  /*1f50*/  ISETP.GE.AND P4, PT, R89, UR11, PT ;  /* 0x0000000b59007c0c */ /* 0x000fe4000bf86270 */
[----:B------:R-:W-:-:S02]  /*1f60*/  PRMT R120, RZ, 0x7610, R120 ;  /* 0x00007610ff787816 */ /* 0x000fc40000000078 */
[----:B------:R-:W-:Y:S02]  /*1f70*/  ISETP.GE.AND P1, PT, R85, UR11, PT ;  /* 0x0000000b55007c0c */ /* 0x000fe4000bf26270 */
[----:B------:R-:W-:Y:S02]  /*1f80*/  ISETP.GE.AND P0, PT, R92, UR11, PT ;  /* 0x0000000b5c007c0c */ /* 0x000fe4000bf06270 */
[----:B------:R-:W-:Y:S01]  /*1f90*/  LOP3.LUT R89, R94, 0x1c, RZ, 0xfc, !PT ;  /* 0x0000001c5e597812 */ /* 0x000fe200078efcff */
[----:B------:R0:W4:Y:S01]  /*1fa0*/  @!P6 LDG.E.U8 R120, desc[UR14][R104.64] ;  /* 0x0000000e6878e981 */ /* 0x000122000c1e1100 */
[----:B------:R-:W-:Y:S02]  /*1fb0*/  LEA.HI.X.SX32 R85, R14, R59, 0x1, P5 ;  /* 0x0000003b0e557211 */ /* 0x000fe400028f0eff */
[----:B------:R-:W-:Y:S02]  /*1fc0*/  LOP3.LUT R92, R94, 0x18, RZ, 0xfc, !PT ;  /* 0x000000185e5c7812 */ /* 0x000fe400078efcff */
[----:B------:R-:W-:-:S02]  /*1fd0*/  IADD3 R106, P5, R15, R67, RZ ;  /* 0x000000430f6a7210 */ /* 0x000fc40007fbe0ff */
[----:B------:R-:W-:Y:S02]  /*1fe0*/  ISETP.GE.AND P3, PT, R89, UR11, PT ;  /* 0x0000000b59007c0c */ /* 0x000fe4000bf66270 */
[----:B------:R-:W-:Y:S02]  /*1ff0*/  ISETP.GE.AND P2, PT, R92, UR11, PT ;  /* 0x0000000b5c007c0c */ /* 0x000fe4000bf46270 */
[----:B------:R-:W-:Y:S02]  /*2000*/  LOP3.LUT R89, R94, 0x24, RZ, 0xfc, !PT ;  /* 0x000000245e597812 */ /* 0x000fe400078efcff */
[----:B------:R-:W-:Y:S02]  /*2010*/  LEA.HI.X.SX32 R107, R15, R59, 0x1, P5 ;  /* 0x0000003b0f6b7211 */ /* 0x000fe400028f0eff */
[----:B0-----:R-:W-:Y:S02]  /*2020*/  IADD3 R104, P5, R16, R67, RZ ;  /* 0x0000004310687210 */ /* 0x001fe40007fbe0ff */
[----:B------:R-:W-:-:S02]  /*2030*/  PRMT R122, RZ, 0x7610, R122 ;  /* 0x00007610ff7a7816 */ /* 0x000fc4000000007a */
[----:B------:R-:W-:Y:S02]  /*2040*/  ISETP.GE.AND P6, PT, R89, UR11, PT ;  /* 0x0000000b59007c0c */ /* 0x000fe4000bfc6270 */
[----:B------:R-:W-:Y:S02]  /*2050*/  LOP3.LUT R89, R94, 0x28, RZ, 0xfc, !PT ;  /* 0x000000285e597812 */ /* 0x000fe400078efcff */
[----:B------:R-:W-:Y:S01]  /*2060*/  LEA.HI.X.SX32 R105, R16, R59, 0x1, P5 ;  /* 0x0000003b10697211 */ /* 0x000fe200028f0eff */
[----:B------:R0:W4:Y:S01]  /*2070*/  @!P4 LDG.E.U8 R122, desc[UR14][R84.64] ;  /* 0x0000000e547ac981 */ /* 0x000122000c1e1100 */
[----:B------:R-:W-:Y:S02]  /*2080*/  IADD3 R108, P5, R17, R67, RZ ;  /* 0x00000043116c7210 */ /* 0x000fe40007fbe0ff */
[----:B------:R-:W-:Y:S02]  /*2090*/  PRMT R121, RZ, 0x7610, R121 ;  /* 0x00007610ff797816 */ /* 0x000fe40000000079 */
[----:B------:R-:W-:-:S02]  /*20a0*/  ISETP.GE.AND P4, PT, R89, UR11, PT ;  /* 0x0000000b59007c0c */ /* 0x000fc4000bf86270 */
[----:B------:R-:W-:Y:S02]  /*20b0*/  LOP3.LUT R89, R94, 0x2c, RZ, 0xfc, !PT ;  /* 0x0000002c5e597812 */ /* 0x000fe400078efcff */
[----:B------:R-:W-:Y:S01]  /*20c0*/  LEA.HI.X.SX32 R109, R17, R59, 0x1, P5 ;  /* 0x0000003b116d7211 */ /* 0x000fe200028f0eff */
[----:B------:R1:W4:Y:S01]  /*20d0*/  @!P2 LDG.E.U8 R121, desc[UR14][R106.64] ;  /* 0x0000000e6a79a981 */ /* 0x000322000c1e1100 */
[----:B0-----:R-:W-:Y:S02]  /*20e0*/  IADD3 R84, P5, R18, R67, RZ ;  /* 0x0000004312547210 */ /* 0x001fe40007fbe0ff */
[----:B------:R-:W-:Y:S02]  /*20f0*/  PRMT R118, RZ, 0x7610, R118 ;  /* 0x00007610ff767816 */ /* 0x000fe40000000076 */
[----:B------:R-:W-:Y:S02]  /*2100*/  ISETP.GE.AND P2, PT, R89, UR11, PT ;  /* 0x0000000b59007c0c */ /* 0x000fe4000bf46270 */
[----:B------:R-:W-:-:S02]  /*2110*/  PRMT R117, RZ, 0x7610, R117 ;  /* 0x00007610ff757816 */ /* 0x000fc40000000075 */
[----:B------:R-:W-:Y:S01]  /*2120*/  LOP3.LUT R89, R94, 0x30, RZ, 0xfc, !PT ;  /* 0x000000305e597812 */ /* 0x000fe200078efcff */
[----:B------:R0:W4:Y:S01]  /*2130*/  @!P3 LDG.E.U8 R118, desc[UR14][R104.64] ;  /* 0x0000000e6876b981 */ /* 0x000122000c1e1100 */
[----:B------:R-:W-:Y:S02]  /*2140*/  LEA.HI.X.SX32 R85, R18, R59, 0x1, P5 ;  /* 0x0000003b12557211 */ /* 0x000fe400028f0eff */
[----:B------:R-:W-:Y:S02]  /*2150*/  PRMT R119, RZ, 0x7610, R119 ;  /* 0x00007610ff777816 */ /* 0x000fe40000000077 */
[-C--:B-1----:R-:W-:Y:S01]  /*2160*/  IADD3 R106, P5, R19, R67.reuse, RZ ;  /* 0x00000043136a7210 */ /* 0x082fe20007fbe0ff */
[----:B------:R1:W4:Y:S01]  /*2170*/  @!P6 LDG.E.U8 R117, desc[UR14][R84.64] ;  /* 0x0000000e5475e981 */ /* 0x000322000c1e1100 */
[----:B------:R-:W-:Y:S02]  /*2180*/  ISETP.GE.AND P3, PT, R89, UR11, PT ;  /* 0x0000000b59007c0c */ /* 0x000fe4000bf66270 */
[----:B------:R-:W-:Y:S01]  /*2190*/  LOP3.LUT R89, R94, 0x34, RZ, 0xfc, !PT ;  /* 0x000000345e597812 */ /* 0x000fe200078efcff */
[----:B------:R1:W4:Y:S01]  /*21a0*/  @!P1 LDG.E.U8 R119, desc[UR14][R108.64] ;  /* 0x0000000e6c779981 */ /* 0x000322000c1e1100 */
[----:B0-----:R-:W-:-:S02]  /*21b0*/  IADD3 R104, P6, R20, R67, RZ ;  /* 0x0000004314687210 */ /* 0x001fc40007fde0ff */
[----:B------:R-:W-:Y:S02]  /*21c0*/  PRMT R113, RZ, 0x7610, R113 ;  /* 0x00007610ff717816 */ /* 0x000fe40000000071 */
[-C--:B------:R-:W-:Y:S02]  /*21d0*/  LEA.HI.X.SX32 R107, R19, R59.reuse, 0x1, P5 ;  /* 0x0000003b136b7211 */ /* 0x080fe400028f0eff */
[----:B------:R-:W-:Y:S02]  /*21e0*/  ISETP.GE.AND P1, PT, R89, UR11, PT ;  /* 0x0000000b59007c0c */ /* 0x000fe4000bf26270 */
[----:B------:R-:W-:Y:S01]  /*21f0*/  PRMT R115, RZ, 0x7610, R115 ;  /* 0x00007610ff737816 */ /* 0x000fe20000000073 */
[----:B------:R-:W4:Y:S01]  /*2200*/  @!P4 LDG.E.U8 R113, desc[UR14][R106.64] ;  /* 0x0000000e6a71c981 */ /* 0x000f22000c1e1100 */
[----:B------:R-:W-:Y:S02]  /*2210*/  LEA.HI.X.SX32 R105, R20, R59, 0x1, P6 ;  /* 0x0000003b14697211 */ /* 0x000fe400030f0eff */
[----:B-1----:R-:W-:-:S02]  /*2220*/  LOP3.LUT R85, R94, 0x3c, RZ, 0xfc, !PT ;  /* 0x0000003c5e557812 */ /* 0x002fc400078efcff */
[-C--:B------:R-:W-:Y:S01]  /*2230*/  IADD3 R110, P6, R21, R67.reuse, RZ ;  /* 0x00000043156e7210 */ /* 0x080fe20007fde0ff */
[----:B------:R0:W4:Y:S01]  /*2240*/  @!P2 LDG.E.U8 R115, desc[UR14][R104.64] ;  /* 0x0000000e6873a981 */ /* 0x000122000c1e1100 */
[----:B------:R-:W-:Y:S02]  /*2250*/  IADD3 R84, P4, R22, R67, RZ ;  /* 0x0000004316547210 */ /* 0x000fe40007f9e0ff */
[----:B------:R-:W-:Y:S02]  /*2260*/  LOP3.LUT R89, R94, 0x38, RZ, 0xfc, !PT ;  /* 0x000000385e597812 */ /* 0x000fe400078efcff */
[----:B------:R-:W-:Y:S02]  /*2270*/  PRMT R92, RZ, 0x7610, R92 ;  /* 0x00007610ff5c7816 */ /* 0x000fe4000000005c */
[----:B------:R-:W-:Y:S02]  /*2280*/  ISETP.GE.AND P2, PT, R85, UR11, PT ;  /* 0x0000000b55007c0c */ /* 0x000fe4000bf46270 */
[----:B------:R-:W-:-:S02]  /*2290*/  PRMT R116, RZ, 0x7610, R116 ;  /* 0x00007610ff747816 */ /* 0x000fc40000000074 */
[-C--:B------:R-:W-:Y:S02]  /*22a0*/  LEA.HI.X.SX32 R111, R21, R59.reuse, 0x1, P6 ;  /* 0x0000003b156f7211 */ /* 0x080fe400030f0eff */
[----:B------:R-:W-:Y:S02]  /*22b0*/  LEA.HI.X.SX32 R85, R22, R59, 0x1, P4 ;  /* 0x0000003b16557211 */ /* 0x000fe400020f0eff */
[----:B------:R-:W-:Y:S01]  /*22c0*/  ISETP.GE.AND P5, PT, R89, UR11, PT ;  /* 0x0000000b59007c0c */ /* 0x000fe2000bfa6270 */
[----:B------:R-:W4:Y:S01]  /*22d0*/  @!P3 LDG.E.U8 R92, desc[UR14][R110.64] ;  /* 0x0000000e6e5cb981 */ /* 0x000f22000c1e1100 */
[----:B------:R-:W-:-:S03]  /*22e0*/  IADD3 R108, P3, R23, R67, RZ ;  /* 0x00000043176c7210 */ /* 0x000fc60007f7e0ff */
[----:B------:R1:W4:Y:S01]  /*22f0*/  @!P1 LDG.E.U8 R116, desc[UR14][R84.64] ;  /* 0x0000000e54749981 */ /* 0x000322000c1e1100 */
[C---:B0-----:R-:W-:Y:S02]  /*2300*/  IADD3 R104, P1, R56.reuse, R67, RZ ;  /* 0x0000004338687210 */ /* 0x041fe40007f3e0ff */
[----:B------:R-:W-:Y:S02]  /*2310*/  PRMT R114, RZ, 0x7610, R114 ;  /* 0x00007610ff727816 */ /* 0x000fe40000000072 */
[----:B------:R-:W-:Y:S02]  /*2320*/  PRMT R112, RZ, 0x7610, R112 ;  /* 0x00007610ff707816 */ /* 0x000fe40000000070 */
[-C--:B------:R-:W-:Y:S02]  /*2330*/  LEA.HI.X.SX32 R109, R23, R59.reuse, 0x1, P3 ;  /* 0x0000003b176d7211 */ /* 0x080fe400018f0eff */
[----:B------:R-:W-:-:S03]  /*2340*/  LEA.HI.X.SX32 R105, R56, R59, 0x1, P1 ;  /* 0x0000003b38697211 */ /* 0x000fc600008f0eff */
[----:B------:R0:W4:Y:S04]  /*2350*/  @!P5 LDG.E.U8 R114, desc[UR14][R108.64] ;  /* 0x0000000e6c72d981 */ /* 0x000128000c1e1100 */
[----:B------:R0:W4:Y:S01]  /*2360*/  @!P2 LDG.E.U8 R112, desc[UR14][R104.64] ;  /* 0x0000000e6870a981 */ /* 0x000122000c1e1100 */
[----:B------:R-:W-:Y:S02]  /*2370*/  SHF.R.S32.HI R89, RZ, 0x1f, R58 ;  /* 0x0000001fff597819 */ /* 0x000fe4000001143a */
[----:B------:R-:W-:-:S05]  /*2380*/  IADD3 R124, P1, R58, R103, RZ ;  /* 0x000000673a7c7210 */ /* 0x000fca0007f3e0ff */
[C---:B------:R-:W-:Y:S01]  /*2390*/  IMAD.X R125, R89.reuse, 0x1, R61, P1 ;  /* 0x00000001597d7824 */ /* 0x040fe200008e063d */
[C---:B-1----:R-:W-:Y:S02]  /*23a0*/  IADD3 R84, P1, R58.reuse, R101, RZ ;  /* 0x000000653a547210 */ /* 0x042fe40007f3e0ff */
[----:B0-----:R-:W-:Y:S02]  /*23b0*/  PRMT R109, RZ, 0x7610, R109 ;  /* 0x00007610ff6d7816 */ /* 0x001fe4000000006d */
[C---:B------:R-:W-:Y:S01]  /*23c0*/  IADD3 R106, P3, R58.reuse, R69, RZ ;  /* 0x000000453a6a7210 */ /* 0x040fe20007f7e0ff */
[C---:B------:R-:W-:Y:S01]  /*23d0*/  IMAD.X R85, R89.reuse, 0x1, R62, P1 ;  /* 0x0000000159557824 */ /* 0x040fe200008e063e */
[----:B------:R-:W-:Y:S01]  /*23e0*/  BAR.SYNC.DEFER_BLOCKING 0x0 ;  /* 0x0000000000007b1d */ /* 0x000fe20000010000 */
[C---:B------:R-:W-:Y:S02]  /*23f0*/  IADD3 R104, P1, R58.reuse, R99, RZ ;  /* 0x000000633a687210 */ /* 0x040fe40007f3e0ff */
[----:B------:R-:W-:Y:S01]  /*2400*/  PRMT R111, RZ, 0x7610, R111 ;  /* 0x00007610ff6f7816 */ /* 0x000fe2000000006f */
[C---:B------:R-:W-:Y:S01]  /*2410*/  IMAD.X R107, R89.reuse, 0x1, R60, P3 ;  /* 0x00000001596b7824 */ /* 0x040fe200018e063c */
[----:B------:R-:W-:Y:S01]  /*2420*/  PRMT R110, RZ, 0x7610, R110 ;  /* 0x00007610ff6e7816 */ /* 0x000fe2000000006e */
[----:B------:R-:W-:Y:S01]  /*2430*/  IMAD.X R105, R89, 0x1, R63, P1 ;  /* 0x0000000159697824 */ /* 0x000fe200008e063f */
[----:B------:R-:W-:Y:S01]  /*2440*/  PRMT R108, RZ, 0x7610, R108 ;  /* 0x00007610ff6c7816 */ /* 0x000fe2000000006c */
[----:B------:R0:W4:Y:S04]  /*2450*/  @!P0 LDG.E.U8 R109, desc[UR14][R84.64] ;  /* 0x0000000e546d8981 */ /* 0x000128000c1e1100 */
[----:B------:R1:W4:Y:S04]  /*2460*/  @!P0 LDG.E.U8 R111, desc[UR14][R106.64] ;  /* 0x0000000e6a6f8981 */ /* 0x000328000c1e1100 */
[----:B------:R1:W4:Y:S01]  /*2470*/  @!P0 LDG.E.U8 R110, desc[UR14][R124.64] ;  /* 0x0000000e7c6e8981 */ /* 0x000322000c1e1100 */
[----:B0-----:R-:W-:-:S03]  /*2480*/  IADD3 R84, P1, R58, R97, RZ ;  /* 0x000000613a547210 */ /* 0x001fc60007f3e0ff */
[----:B------:R0:W4:Y:S01]  /*2490*/  @!P0 LDG.E.U8 R108, desc[UR14][R104.64] ;  /* 0x0000000e686c8981 */ /* 0x000122000c1e1100 */
[----:B-1----:R-:W-:Y:S01]  /*24a0*/  PRMT R107, RZ, 0x7610, R107 ;  /* 0x00007610ff6b7816 */ /* 0x002fe2000000006b */
[----:B------:R-:W-:Y:S01]  /*24b0*/  IMAD.X R85, R89, 0x1, R64, P1 ;  /* 0x0000000159557824 */ /* 0x000fe200008e0640 */
[----:B------:R-:W-:-:S04]  /*24c0*/  IADD3 R124, P1, R58, R95, RZ ;  /* 0x0000005f3a7c7210 */ /* 0x000fc80007f3e0ff */
[----:B------:R1:W4:Y:S01]  /*24d0*/  @!P0 LDG.E.U8 R107, desc[UR14][R84.64] ;  /* 0x0000000e546b8981 */ /* 0x000322000c1e1100 */
[----:B------:R-:W-:Y:S01]  /*24e0*/  PRMT R106, RZ, 0x7610, R106 ;  /* 0x00007610ff6a7816 */ /* 0x000fe2000000006a */
[----:B------:R-:W-:Y:S01]  /*24f0*/  IMAD.X R125, R89, 0x1, R65, P1 ;  /* 0x00000001597d7824 */ /* 0x000fe200008e0641 */
[----:B0-----:R-:W-:-:S04]  /*2500*/  PRMT R105, RZ, 0x7610, R105 ;  /* 0x00007610ff697816 */ /* 0x001fc80000000069 */
[----:B------:R0:W4:Y:S01]  /*2510*/  @!P0 LDG.E.U8 R106, desc[UR14][R124.64] ;  /* 0x0000000e7c6a8981 */ /* 0x000122000c1e1100 */
[----:B-1----:R-:W-:-:S05]  /*2520*/  IADD3 R84, P1, R58, R93, RZ ;  /* 0x0000005d3a547210 */ /* 0x002fca0007f3e0ff */
[----:B------:R-:W-:Y:S01]  /*2530*/  IMAD.X R85, R89, 0x1, R66, P1 ;  /* 0x0000000159557824 */ /* 0x000fe200008e0642 */
[----:B0-----:R-:W-:-:S04]  /*2540*/  IADD3 R124, P1, R58, R91, RZ ;  /* 0x0000005b3a7c7210 */ /* 0x001fc80007f3e0ff */
[----:B------:R0:W4:Y:S01]  /*2550*/  @!P0 LDG.E.U8 R105, desc[UR14][R84.64] ;  /* 0x0000000e54698981 */ /* 0x000122000c1e1100 */
[----:B------:R-:W-:Y:S01]  /*2560*/  IMAD.X R125, R89, 0x1, R90, P1 ;  /* 0x00000001597d7824 */ /* 0x000fe200008e065a */
[----:B0-----:R-:W-:-:S05]  /*2570*/  IADD3 R84, P1, R58, R83, RZ ;  /* 0x000000533a547210 */ /* 0x001fca0007f3e0ff */
[----:B------:R-:W-:Y:S02]  /*2580*/  IMAD.X R85, R89, 0x1, R82, P1 ;  /* 0x0000000159557824 */ /* 0x000fe400008e0652 */
[----:B------:R-:W-:Y:S01]  /*2590*/  IMAD.SHL.U32 R89, R0, 0x8, RZ ;  /* 0x0000000800597824 */ /* 0x000fe200078e00ff */
[----:B------:R-:W-:-:S04]  /*25a0*/  PRMT R104, RZ, 0x7610, R104 ;  /* 0x00007610ff687816 */ /* 0x000fc80000000068 */
[----:B------:R-:W-:Y:S02]  /*25b0*/  LOP3.LUT R96, R89, 0x30, RZ, 0xc0, !PT ;  /* 0x0000003059607812 */ /* 0x000fe400078ec0ff */
[----:B------:R-:W-:Y:S01]  /*25c0*/  LOP3.LUT R89, R0, 0x7f, RZ, 0xc0, !PT ;  /* 0x0000007f00597812 */ /* 0x000fe200078ec0ff */
[----:B------:R0:W4:Y:S01]  /*25d0*/  @!P0 LDG.E.U8 R104, desc[UR14][R124.64] ;  /* 0x0000000e7c688981 */ /* 0x000122000c1e1100 */
[----:B------:R-:W-:-:S03]  /*25e0*/  PRMT R102, RZ, 0x7610, R102 ;  /* 0x00007610ff667816 */ /* 0x000fc60000000066 */
[----:B------:R-:W-:Y:S01]  /*25f0*/  IMAD R96, R89, 0x40, R96 ;  /* 0x0000004059607824 */ /* 0x000fe200078e0260 */
[----:B------:R-:W-:Y:S02]  /*2600*/  SHF.R.S32.HI R89, RZ, 0x1f, R58 ;  /* 0x0000001fff597819 */ /* 0x000fe4000001143a */
[----:B------:R1:W4:Y:S01]  /*2610*/  @!P0 LDG.E.U8 R102, desc[UR14][R84.64] ;  /* 0x0000000e54668981 */ /* 0x000322000c1e1100 */
[----:B0-----:R-:W-:-:S05]  /*2620*/  IADD3 R124, P1, R58, R79, RZ ;  /* 0x0000004f3a7c7210 */ /* 0x001fca0007f3e0ff */
[----:B------:R-:W-:Y:S01]  /*2630*/  IMAD.X R125, R89, 0x1, R78, P1 ;  /* 0x00000001597d7824 */ /* 0x000fe200008e064e */
[----:B-1----:R-:W-:Y:S02]  /*2640*/  IADD3 R84, P1, R58, R81, RZ ;  /* 0x000000513a547210 */ /* 0x002fe40007f3e0ff */
[----:B------:R-:W-:-:S03]  /*2650*/  PRMT R98, RZ, 0x7610, R98 ;  /* 0x00007610ff627816 */ /* 0x000fc60000000062 */
[----:B------:R-:W-:Y:S01]  /*2660*/  IMAD.X R85, R89, 0x1, R80, P1 ;  /* 0x0000000159557824 */ /* 0x000fe200008e0650 */
[----:B------:R-:W-:-:S04]  /*2670*/  PRMT R100, RZ, 0x7610, R100 ;  /* 0x00007610ff647816 */ /* 0x000fc80000000064 */
[----:B------:R0:W4:Y:S01]  /*2680*/  @!P0 LDG.E.U8 R98, desc[UR14][R84.64] ;  /* 0x0000000e54628981 */ /* 0x000122000c1e1100 */
[----:B------:R-:W-:Y:S02]  /*2690*/  LOP3.LUT R94, R96, R94, RZ, 0xfc, !PT ;  /* 0x0000005e605e7212 */ /* 0x000fe400078efcff */
[----:B------:R-:W-:Y:S01]  /*26a0*/  PRMT R96, RZ, 0x7610, R96 ;  /* 0x00007610ff607816 */ /* 0x000fe20000000060 */
[----:B------:R1:W4:Y:S01]  /*26b0*/  @!P0 LDG.E.U8 R100, desc[UR14][R124.64] ;  /* 0x0000000e7c648981 */ /* 0x000322000c1e1100 */
[----:B0-----:R-:W-:-:S05]  /*26c0*/  IADD3 R84, P1, R58, R77, RZ ;  /* 0x0000004d3a547210 */ /* 0x001fca0007f3e0ff */
[C---:B------:R-:W-:Y:S01]  /*26d0*/  IMAD.X R85, R89.reuse, 0x1, R76, P1 ;  /* 0x0000000159557824 */ /* 0x040fe200008e064c */
[C---:B-1----:R-:W-:Y:S01]  /*26e0*/  IADD3 R124, P1, R58.reuse, R75, RZ ;  /* 0x0000004b3a7c7210 */ /* 0x042fe20007f3e0ff */
[----:B--2---:R0:W-:Y:S04]  /*26f0*/  STS.U8 [R94+UR10], R123 ;  /* 0x0000007b5e007988 */ /* 0x0041e8000800000a */
[----:B------:R1:W2:Y:S01]  /*2700*/  @!P0 LDG.E.U8 R96, desc[UR14][R84.64] ;  /* 0x0000000e54608981 */ /* 0x0002a2000c1e1100 */
[C---:B------:R-:W-:Y:S01]  /*2710*/  IMAD.X R125, R89.reuse, 0x1, R74, P1 ;  /* 0x00000001597d7824 */ /* 0x040fe200008e064a */
[----:B0-----:R-:W-:Y:S02]  /*2720*/  PRMT R123, RZ, 0x7610, R123 ;  /* 0x00007610ff7b7816 */ /* 0x001fe4000000007b */
[C---:B-1----:R-:W-:Y:S01]  /*2730*/  IADD3 R84, P1, R58.reuse, R73, RZ ;  /* 0x000000493a547210 */ /* 0x042fe20007f3e0ff */
[----:B---3--:R0:W-:Y:S04]  /*2740*/  STS.U8 [R94+UR10+0x4], R86 ;  /* 0x000004565e007988 */ /* 0x0081e8000800000a */
[----:B------:R-:W-:Y:S01]  /*2750*/  IMAD.X R85, R89, 0x1, R72, P1 ;  /* 0x0000000159557824 */ /* 0x000fe200008e0648 */
[----:B------:R1:W3:Y:S01]  /*2760*/  @!P0 LDG.E.U8 R123, desc[UR14][R124.64] ;  /* 0x0000000e7c7b8981 */ /* 0x0002e2000c1e1100 */
[----:B0-----:R-:W-:-:S03]  /*2770*/  IADD3 R86, P1, R58, R71, RZ ;  /* 0x000000473a567210 */ /* 0x001fc60007f3e0ff */
[----:B-----5:R0:W-:Y:S01]  /*2780*/  STS.U8 [R94+UR10+0xc], R87 ;  /* 0x00000c575e007988 */ /* 0x0201e2000800000a */
[----:B-1----:R-:W-:-:S03]  /*2790*/  PRMT R124, RZ, 0x7610, R124 ;  /* 0x00007610ff7c7816 */ /* 0x002fc6000000007c */
[----:B----4-:R1:W-:Y:S01]  /*27a0*/  STS.U8 [R94+UR10+0x8], R88 ;  /* 0x000008585e007988 */ /* 0x0103e2000800000a */
[----:B0-----:R-:W-:-:S03]  /*27b0*/  IMAD.X R87, R89, 0x1, R70, P1 ;  /* 0x0000000159577824 */ /* 0x001fc600008e0646 */
[----:B------:R0:W4:Y:S01]  /*27c0*/  @!P0 LDG.E.U8 R124, desc[UR14][R84.64] ;  /* 0x0000000e547c8981 */ /* 0x000122000c1e1100 */
[----:B-1----:R-:W-:Y:S02]  /*27d0*/  IADD3 R88, P1, R58, R7, RZ ;  /* 0x000000073a587210 */ /* 0x002fe40007f3e0ff */
[----:B------:R-:W-:-:S03]  /*27e0*/  PRMT R125, RZ, 0x7610, R125 ;  /* 0x00007610ff7d7816 */ /* 0x000fc6000000007d */
[----:B------:R-:W-:Y:S01]  /*27f0*/  IMAD.X R89, R89, 0x1, R68, P1 ;  /* 0x0000000159597824 */ /* 0x000fe200008e0644 */
[----:B0-----:R-:W-:-:S04]  /*2800*/  PRMT R84, RZ, 0x7610, R84 ;  /* 0x00007610ff547816 */ /* 0x001fc80000000054 */
[----:B------:R-:W5:Y:S04]  /*2810*/  @!P0 LDG.E.U8 R125, desc[UR14][R88.64] ;  /* 0x0000000e587d8981 */ /* 0x000f68000c1e1100 */
[----:B------:R0:W5:Y:S01]  /*2820*/  @!P0 LDG.E.U8 R84, desc[UR14][R86.64] ;  /* 0x0000000e56548981 */ /* 0x000162000c1e1100 */
[----:B------:R-:W-:Y:S02]  /*2830*/  LOP3.LUT R85, R94, 0x10, RZ, 0x3c, !PT ;  /* 0x000000105e557812 */ /* 0x000fe400078e3cff */
[----:B0-----:R-:W-:-:S04]  /*2840*/  LOP3.LUT R86, R0, 0x180, RZ, 0xc0, !PT ;  /* 0x0000018000567812 */ /* 0x001fc800078ec0ff */
[----:B------:R-:W-:Y:S01]  /*2850*/  SHF.R.U32.HI R87, RZ, 0x3, R86 ;  /* 0x00000003ff577819 */ /* 0x000fe20000011656 */
[----:B------:R0:W-:Y:S03]  /*2860*/  STS.U8 [R85+UR10], R120 ;  /* 0x0000007855007988 */ /* 0x0001e6000800000a */
[----:B------:R-:W-:Y:S01]  /*2870*/  LOP3.LUT R87, R87, 0x1ff, R0, 0x78, !PT ;  /* 0x000001ff57577812 */ /* 0x000fe200078e7800 */
[----:B------:R0:W-:Y:S04]  /*2880*/  STS.U8 [R85+UR10+0x4], R122 ;  /* 0x0000047a55007988 */ /* 0x0001e8000800000a */
[----:B------:R0:W-:Y:S04]  /*2890*/  STS.U8 [R85+UR10+0x8], R121 ;  /* 0x0000087955007988 */ /* 0x0001e8000800000a */
[----:B------:R0:W-:Y:S04]  /*28a0*/  STS.U8 [R85+UR10+0xc], R118 ;  /* 0x00000c7655007988 */ /* 0x0001e8000800000a */
[----:B------:R0:W-:Y:S04]  /*28b0*/  STS.U8 [R6+UR10+0x4], R117 ;  /* 0x0000047506007988 */ /* 0x0001e8000800000a */
[----:B------:R0:W-:Y:S04]  /*28c0*/  STS.U8 [R6+UR10], R119 ;  /* 0x0000007706007988 */ /* 0x0001e8000800000a */
[----:B------:R0:W-:Y:S04]  /*28d0*/  STS.U8 [R6+UR10+0x8], R113 ;  /* 0x0000087106007988 */ /* 0x0001e8000800000a */
[----:B------:R0:W-:Y:S04]  /*28e0*/  STS.U8 [R6+UR10+0xc], R115 ;  /* 0x00000c7306007988 */ /* 0x0001e8000800000a */
[----:B------:R0:W-:Y:S04]  /*28f0*/  STS.U8 [R5+UR10], R92 ;  /* 0x0000005c05007988 */ /* 0x0001e8000800000a */
[----:B------:R0:W-:Y:S04]  /*2900*/  STS.U8 [R5+UR10+0x4], R116 ;  /* 0x0000047405007988 */ /* 0x0001e8000800000a */
[----:B------:R0:W-:Y:S04]  /*2910*/  STS.U8 [R5+UR10+0x8], R114 ;  /* 0x0000087205007988 */ /* 0x0001e8000800000a */
[----:B------:R0:W-:Y:S01]  /*2920*/  STS.U8 [R5+UR10+0xc], R112 ;  /* 0x00000c7005007988 */ /* 0x0001e2000800000a */
[----:B------:R-:W-:-:S02]  /*2930*/  USHF.L.U32 UR4, UR12, 0x6, URZ ;  /* 0x000000060c047899 */ /* 0x000fc4000800063f */
[----:B------:R-:W-:Y:S01]  /*2940*/  USHF.L.U32 UR5, UR12, 0x5, URZ ;  /* 0x000000050c057899 */ /* 0x000fe2000800063f */
[----:B------:R0:W-:Y:S04]  /*2950*/  STS.U8 [R87+UR10+0x2400], R109 ;  /* 0x0024006d57007988 */ /* 0x0001e8000800000a */
        /* <DEDUP_REMOVED lines=10> */
[----:B--2---:R0:W-:Y:S04]  /*2a00*/  STS.U8 [R87+UR10+0x3600], R96 ;  /* 0x0036006057007988 */ /* 0x0041e8000800000a */
[----:B---3--:R0:W-:Y:S04]  /*2a10*/  STS.U8 [R87+UR10+0x3800], R123 ;  /* 0x0038007b57007988 */ /* 0x0081e8000800000a */
[----:B----4-:R0:W-:Y:S04]  /*2a20*/  STS.U8 [R87+UR10+0x3a00], R124 ;  /* 0x003a007c57007988 */ /* 0x0101e8000800000a */
[----:B-----5:R0:W-:Y:S04]  /*2a30*/  STS.U8 [R87+UR10+0x3e00], R125 ;  /* 0x003e007d57007988 */ /* 0x0201e8000800000a */
[----:B------:R0:W-:Y:S01]  /*2a40*/  STS.U8 [R87+UR10+0x3c00], R84 ;  /* 0x003c005457007988 */ /* 0x0001e2000800000a */
[----:B------:R1:W-:Y:S06]  /*2a50*/  MEMBAR.ALL.CTA ;  /* 0x0000000000007992 */ /* 0x0003ec0000008000 */
[----:B-1----:R-:W1:Y:S01]  /*2a60*/  FENCE.VIEW.ASYNC.S ;  /* 0x00000000000073c6 */ /* 0x002e620000000000 */
[----:B------:R-:W-:-:S02]  /*2a70*/  ULOP3.LUT UR4, UR4, 0x100, URZ, 0xc0, !UPT ;  /* 0x0000010004047892 */ /* 0x000fc4000f8ec03f */
[----:B------:R-:W-:Y:S02]  /*2a80*/  ULOP3.LUT UR5, UR5, 0x100, URZ, 0xc0, !UPT ;  /* 0x0000010005057892 */ /* 0x000fe4000f8ec03f */
[----:B------:R-:W-:Y:S02]  /*2a90*/  ULEA.HI UR4, UR10, UR4, URZ, 0x1c ;  /* 0x000000040a047291 */ /* 0x000fe4000f8fe03f */
[----:B------:R-:W-:Y:S01]  /*2aa0*/  ULEA.HI UR5, UR13, UR5, URZ, 0x1c ;  /* 0x000000050d057291 */ /* 0x000fe2000f8fe03f */
[----:B-1----:R-:W-:Y:S01]  /*2ab0*/  BAR.SYNC.DEFER_BLOCKING 0x0 ;  /* 0x0000000000007b1d */ /* 0x002fe20000010000 */
[----:B------:R-:W-:Y:S02]  /*2ac0*/  ULOP3.LUT UR4, UR4, 0x3fff, URZ, 0xc0, !UPT ;  /* 0x00003fff04047892 */ /* 0x000fe4000f8ec03f */
[----:B------:R-:W-:-:S03]  /*2ad0*/  ULOP3.LUT UR6, UR5, 0x3fff, URZ, 0xc0, !UPT ;  /* 0x00003fff05067892 */ /* 0x000fc6000f8ec03f */
[----:B------:R-:W-:Y:S01]  /*2ae0*/  UMOV UR5, 0x80000020 ;  /* 0x8000002000057882 */ /* 0x000fe20000000000 */
[----:B------:R-:W-:Y:S01]  /*2af0*/  UMOV UR7, 0x80000020 ;  /* 0x8000002000077882 */ /* 0x000fe20000000000 */
[----:B------:R-:W-:-:S06]  /*2b00*/  WARPGROUP.ARRIVE ;  /* 0x00000000000079c5 */ /* 0x000fcc0000000000 */
[----:B------:R-:W-:Y:S01]  /*2b10*/  QGMMA.64x64x32.F32.E5M2.E5M2 R24, gdesc[UR4], R24 ;  /* 0x00e00000041879f3 */ /* 0x000fe20008703818 */
[----:B------:R-:W-:Y:S01]  /*2b20*/  UMOV UR8, 0xfffffffe ;  /* 0xfffffffe00087882 */ /* 0x000fe20000000000 */
[----:B------:R-:W-:Y:S01]  /*2b30*/  UMOV UR9, 0x7fffffdf ;  /* 0x7fffffdf00097882 */ /* 0x000fe20000000000 */
[----:B------:R-:W-:Y:S01]  /*2b40*/  UMOV UR5, URZ ;  /* 0x0000003f00057c82 */ /* 0x000fe20008000000 */
[----:B------:R-:W-:Y:S01]  /*2b50*/  UMOV UR7, URZ ;  /* 0x0000003f00077c82 */ /* 0x000fe20008000000 */
[----:B------:R-:W-:Y:S02]  /*2b60*/  UIADD3.64 UR4, UR4, -UR8, URZ ;  /* 0x8000000804047297 */ /* 0x000fe4000fffe03f */
[----:B------:R-:W-:Y:S01]  /*2b70*/  UIADD3.64 UR6, UR6, -UR8, URZ ;  /* 0x8000000806067297 */ /* 0x000fe2000fffe03f */
[----:B------:R-:W-:Y:S01]  /*2b80*/  IADD3 R75, P4, R75, UR16, RZ ;  /* 0x000000104b4b7c10 */ /* 0x000fe2000ff9e0ff */
[----:B------:R-:W-:Y:S01]  /*2b90*/  VIADD R57, R57, 0xffffffff ;  /* 0xffffffff39397836 */ /* 0x000fe20000000000 */
[----:B------:R-:W-:-:S02]  /*2ba0*/  IADD3 R7, P1, R7, UR16, RZ ;  /* 0x0000001007077c10 */ /* 0x000fc4000ff3e0ff */
[----:B------:R-:W-:-:S04]  /*2bb0*/  IADD3 R71, P2, R71, UR16, RZ ;  /* 0x0000001047477c10 */ /* 0x000fc8000ff5e0ff */
[----:B------:R-:W-:Y:S01]  /*2bc0*/  QGMMA.64x64x32.F32.E5M2.E5M2 R24, gdesc[UR4], R24, gsb0 ;  /* 0x00e00000041879f3 */ /* 0x000fe20008003818 */
[----:B------:R-:W-:-:S06]  /*2bd0*/  USHF.R.S32.HI UR4, URZ, 0x1f, UR16 ;  /* 0x0000001f3f047899 */ /* 0x000fcc0008011410 */
[----:B------:R-:W-:Y:S02]  /*2be0*/  IADD3.X R74, R74, UR4, RZ, P4, !PT ;  /* 0x000000044a4a7c10 */ /* 0x000fe4000a7fe4ff */
[----:B------:R-:W-:Y:S02]  /*2bf0*/  IADD3 R95, P4, R95, UR16, RZ ;  /* 0x000000105f5f7c10 */ /* 0x000fe4000ff9e0ff */
[----:B------:R-:W-:Y:S02]  /*2c00*/  IADD3 R73, P3, R73, UR16, RZ ;  /* 0x0000001049497c10 */ /* 0x000fe4000ff7e0ff */
[----:B------:R-:W-:Y:S02]  /*2c10*/  IADD3.X R65, R65, UR4, RZ, P4, !PT ;  /* 0x0000000441417c10 */ /* 0x000fe4000a7fe4ff */
[----:B------:R-:W-:Y:S02]  /*2c20*/  ISETP.NE.U32.AND P4, PT, R57, RZ, PT ;  /* 0x000000ff3900720c */ /* 0x000fe40003f85070 */
[----:B------:R-:W-:-:S02]  /*2c30*/  IADD3.X R68, R68, UR4, RZ, P1, !PT ;  /* 0x0000000444447c10 */ /* 0x000fc40008ffe4ff */
[----:B------:R-:W-:Y:S02]  /*2c40*/  IADD3.X R70, R70, UR4, RZ, P2, !PT ;  /* 0x0000000446467c10 */ /* 0x000fe400097fe4ff */
[----:B------:R-:W-:Y:S02]  /*2c50*/  IADD3 R77, P5, R77, UR16, RZ ;  /* 0x000000104d4d7c10 */ /* 0x000fe4000ffbe0ff */
[----:B------:R-:W-:Y:S02]  /*2c60*/  IADD3 R79, P6, R79, UR16, RZ ;  /* 0x000000104f4f7c10 */ /* 0x000fe4000ffde0ff */
[----:B------:R-:W-:Y:S02]  /*2c70*/  IADD3 R81, P0, R81, UR16, RZ ;  /* 0x0000001051517c10 */ /* 0x000fe4000ff1e0ff */
[----:B------:R-:W-:Y:S02]  /*2c80*/  IADD3 R83, P1, R83, UR16, RZ ;  /* 0x0000001053537c10 */ /* 0x000fe4000ff3e0ff */
[----:B------:R-:W-:-:S02]  /*2c90*/  IADD3 R91, P2, R91, UR16, RZ ;  /* 0x000000105b5b7c10 */ /* 0x000fc4000ff5e0ff */
[----:B------:R-:W-:Y:S02]  /*2ca0*/  IADD3.X R72, R72, UR4, RZ, P3, !PT ;  /* 0x0000000448487c10 */ /* 0x000fe40009ffe4ff */
[----:B------:R-:W-:Y:S02]  /*2cb0*/  IADD3 R93, P3, R93, UR16, RZ ;  /* 0x000000105d5d7c10 */ /* 0x000fe4000ff7e0ff */
[----:B------:R-:W-:Y:S02]  /*2cc0*/  IADD3.X R76, R76, UR4, RZ, P5, !PT ;  /* 0x000000044c4c7c10 */ /* 0x000fe4000affe4ff */
[----:B------:R-:W-:Y:S02]  /*2cd0*/  IADD3.X R78, R78, UR4, RZ, P6, !PT ;  /* 0x000000044e4e7c10 */ /* 0x000fe4000b7fe4ff */
[----:B------:R-:W-:Y:S02]  /*2ce0*/  IADD3.X R80, R80, UR4, RZ, P0, !PT ;  /* 0x0000000450507c10 */ /* 0x000fe400087fe4ff */
[----:B------:R-:W-:-:S02]  /*2cf0*/  IADD3.X R82, R82, UR4, RZ, P1, !PT ;  /* 0x0000000452527c10 */ /* 0x000fc40008ffe4ff */
[----:B------:R-:W-:Y:S02]  /*2d00*/  IADD3.X R90, R90, UR4, RZ, P2, !PT ;  /* 0x000000045a5a7c10 */ /* 0x000fe400097fe4ff */
[----:B------:R-:W-:Y:S02]  /*2d10*/  IADD3 R97, P5, R97, UR16, RZ ;  /* 0x0000001061617c10 */ /* 0x000fe4000ffbe0ff */
[----:B------:R-:W-:Y:S02]  /*2d20*/  IADD3 R99, P6, R99, UR16, RZ ;  /* 0x0000001063637c10 */ /* 0x000fe4000ffde0ff */
[----:B------:R-:W-:Y:S02]  /*2d30*/  IADD3 R101, P0, R101, UR16, RZ ;  /* 0x0000001065657c10 */ /* 0x000fe4000ff1e0ff */
[----:B------:R-:W-:Y:S02]  /*2d40*/  IADD3 R103, P1, R103, UR16, RZ ;  /* 0x0000001067677c10 */ /* 0x000fe4000ff3e0ff */
[----:B------:R-:W-:-:S02]  /*2d50*/  IADD3 R69, P2, R69, UR16, RZ ;  /* 0x0000001045457c10 */ /* 0x000fc4000ff5e0ff */
[----:B------:R-:W-:Y:S01]  /*2d60*/  IADD3.X R66, R66, UR4, RZ, P3, !PT ;  /* 0x0000000442427c10 */ /* 0x000fe20009ffe4ff */
[----:B------:R-:W-:Y:S01]  /*2d70*/  UIADD3 UR11, UR11, -0x40, URZ ;  /* 0xffffffc00b0b7890 */ /* 0x000fe2000fffe03f */
[----:B------:R-:W-:Y:S02]  /*2d80*/  IADD3 R67, P3, R8, R67, RZ ;  /* 0x0000004308437210 */ /* 0x000fe40007f7e0ff */
[----:B------:R-:W-:Y:S02]  /*2d90*/  IADD3.X R64, R64, UR4, RZ, P5, !PT ;  /* 0x0000000440407c10 */ /* 0x000fe4000affe4ff */
[----:B------:R-:W-:Y:S02]  /*2da0*/  IADD3.X R63, R63, UR4, RZ, P6, !PT ;  /* 0x000000043f3f7c10 */ /* 0x000fe4000b7fe4ff */
[----:B------:R-:W-:Y:S02]  /*2db0*/  IADD3.X R62, R62, UR4, RZ, P0, !PT ;  /* 0x000000043e3e7c10 */ /* 0x000fe400087fe4ff */
[----:B------:R-:W-:-:S02]  /*2dc0*/  IADD3.X R61, R61, UR4, RZ, P1, !PT ;  /* 0x000000043d3d7c10 */ /* 0x000fc40008ffe4ff */
[----:B------:R-:W-:Y:S02]  /*2dd0*/  IADD3.X R60, R60, UR4, RZ, P2, !PT ;  /* 0x000000043c3c7c10 */ /* 0x000fe400097fe4ff */
[----:B------:R-:W-:Y:S01]  /*2de0*/  LEA.HI.X.SX32 R59, R8, R59, 0x1, P3 ;  /* 0x0000003b083b7211 */ /* 0x000fe200018f0eff */
[----:B------:R-:W-:Y:S02]  /*2df0*/  WARPGROUP.DEPBAR.LE gsb0, 0x0 ;  /* 0x00008000000079c5 */ /* 0x000fe40000010000 */
[----:B0-----:R-:W-:Y:S05]  /*2e00*/  @P4 BRA `(.L_x_2) ;  /* 0xffffffec00cc4947 */ /* 0x001fea000383ffff */
.L_x_1:
[----:B------:R-:W-:Y:S01]  /*2e10*/  F2FP.SATFINITE.E5M2.F32.PACK_AB_MERGE_C R24, R25, R24, RZ ;  /* 0x000000181918723e */ /* 0x000fe200048060ff */
[C---:B------:R-:W-:Y:S01]  /*2e20*/  IMAD.SHL.U32 R8, R0.reuse, 0x10, RZ ;  /* 0x0000001000087824 */ /* 0x040fe200078e00ff */
[----:B------:R-:W-:Y:S01]  /*2e30*/  F2FP.SATFINITE.E5M2.F32.PACK_AB_MERGE_C R28, R29, R28, RZ ;  /* 0x0000001c1d1c723e */ /* 0x000fe200048060ff */
[C---:B------:R-:W-:Y:S01]  /*2e40*/  IMAD.SHL.U32 R5, R0.reuse, 0x4, RZ ;  /* 0x0000000400057824 */ /* 0x040fe200078e00ff */
[----:B------:R-:W-:Y:S01]  /*2e50*/  F2FP.SATFINITE.E5M2.F32.PACK_AB_MERGE_C R32, R33, R32, RZ ;  /* 0x000000202120723e */ /* 0x000fe200048060ff */
[C---:B------:R-:W-:Y:S01]  /*2e60*/  IMAD.SHL.U32 R6, R0.reuse, 0x40, RZ ;  /* 0x0000004000067824 */ /* 0x040fe200078e00ff */
[----:B------:R-:W-:Y:S01]  /*2e70*/  LOP3.LUT R7, R0, 0x100, RZ, 0xc0, !PT ;  /* 0x0000010000077812 */ /* 0x000fe200078ec0ff */
[----:B------:R-:W-:Y:S01]  /*2e80*/  BAR.SYNC.DEFER_BLOCKING 0x0 ;  /* 0x0000000000007b1d */ /* 0x000fe20000010000 */
[----:B------:R-:W-:Y:S02]  /*2e90*/  SHF.R.S32.HI R10, RZ, 0x2, R0 ;  /* 0x00000002ff0a7819 */ /* 0x000fe40000011400 */
[----:B------:R-:W-:-:S02]  /*2ea0*/  LOP3.LUT R24, R24, 0xffff, RZ, 0xc0, !PT ;  /* 0x0000ffff18187812 */ /* 0x000fc400078ec0ff */
[----:B------:R-:W-:Y:S01]  /*2eb0*/  LOP3.LUT R23, R28, 0xffff, RZ, 0xc0, !PT ;  /* 0x0000ffff1c177812 */ /* 0x000fe200078ec0ff */
[----:B------:R-:W-:Y:S01]  /*2ec0*/  ULDC.64 UR6, c[0x0][0x228] ;  /* 0x00008a0000067ab9 */ /* 0x000fe20000000a00 */
[----:B------:R-:W-:Y:S01]  /*2ed0*/  LOP3.LUT R25, R32, 0xffff, RZ, 0xc0, !PT ;  /* 0x0000ffff20197812 */ /* 0x000fe200078ec0ff */
[----:B------:R-:W-:Y:S01]  /*2ee0*/  ULDC UR4, c[0x0][0x244] ;  /* 0x0000910000047ab9 */ /* 0x000fe20000000800 */
[----:B------:R-:W-:Y:S02]  /*2ef0*/  F2FP.SATFINITE.E5M2.F32.PACK_AB_MERGE_C R40, R41, R40, RZ ;  /* 0x000000282928723e */ /* 0x000fe400048060ff */
[----:B------:R-:W-:Y:S02]  /*2f00*/  F2FP.SATFINITE.E5M2.F32.PACK_AB_MERGE_C R44, R45, R44, RZ ;  /* 0x0000002c2d2c723e */ /* 0x000fe400048060ff */
[----:B------:R-:W-:Y:S02]  /*2f10*/  F2FP.SATFINITE.E5M2.F32.PACK_AB_MERGE_C R48, R49, R48, RZ ;  /* 0x000000303130723e */ /* 0x000fe400048060ff */
[----:B------:R-:W-:-:S02]  /*2f20*/  LOP3.LUT R11, R8, 0x30, RZ, 0xc0, !PT ;  /* 0x00000030080b7812 */ /* 0x000fc400078ec0ff */
[----:B------:R-:W-:Y:S02]  /*2f30*/  SGXT R10, R10, 0x1 ;  /* 0x000000010a0a781a */ /* 0x000fe40000000200 */
[----:B------:R-:W-:Y:S02]  /*2f40*/  SHF.R.U32.HI R13, RZ, 0x2, R7 ;  /* 0x00000002ff0d7819 */ /* 0x000fe40000011607 */
[----:B------:R-:W-:Y:S02]  /*2f50*/  F2FP.SATFINITE.E5M2.F32.PACK_AB_MERGE_C R30, R31, R30, RZ ;  /* 0x0000001e1f1e723e */ /* 0x000fe400048060ff */
[----:B------:R-:W-:Y:S02]  /*2f60*/  F2FP.SATFINITE.E5M2.F32.PACK_AB_MERGE_C R34, R35, R34, RZ ;  /* 0x000000222322723e */ /* 0x000fe400048060ff */
[----:B------:R-:W-:Y:S02]  /*2f70*/  LOP3.LUT R5, R5, 0x3b8, RZ, 0xc0, !PT ;  /* 0x000003b805057812 */ /* 0x000fe400078ec0ff */
[----:B------:R-:W-:-:S02]  /*2f80*/  PRMT R9, R25, 0x3340, R0 ;  /* 0x0000334019097816 */ /* 0x000fc40000000000 */
[----:B------:R-:W-:Y:S02]  /*2f90*/  PRMT R8, R24, 0x3340, R23 ;  /* 0x0000334018087816 */ /* 0x000fe40000000017 */
[----:B------:R-:W-:Y:S02]  /*2fa0*/  LOP3.LUT R14, R11, 0x780, R4, 0xf8, !PT ;  /* 0x000007800b0e7812 */ /* 0x000fe400078ef804 */
[----:B------:R-:W-:Y:S02]  /*2fb0*/  LOP3.LUT R40, R40, 0xffff, RZ, 0xc0, !PT ;  /* 0x0000ffff28287812 */ /* 0x000fe400078ec0ff */
[----:B------:R-:W-:Y:S02]  /*2fc0*/  LOP3.LUT R31, R44, 0xffff, RZ, 0xc0, !PT ;  /* 0x0000ffff2c1f7812 */ /* 0x000fe400078ec0ff */
[----:B------:R-:W-:Y:S02]  /*2fd0*/  LOP3.LUT R35, R48, 0xffff, RZ, 0xc0, !PT ;  /* 0x0000ffff30237812 */ /* 0x000fe400078ec0ff */
[----:B------:R-:W-:-:S02]  /*2fe0*/  SHF.R.S32.HI R4, RZ, 0x4, R0 ;  /* 0x00000004ff047819 */ /* 0x000fc40000011400 */
[----:B------:R-:W-:Y:S02]  /*2ff0*/  LOP3.LUT R16, R13, 0x1040, R10, 0x78, !PT ;  /* 0x000010400d107812 */ /* 0x000fe400078e780a */
[----:B------:R-:W-:Y:S02]  /*3000*/  F2FP.SATFINITE.E5M2.F32.PACK_AB_MERGE_C R26, R27, R26, RZ ;  /* 0x0000001a1b1a723e */ /* 0x000fe400048060ff */
[----:B------:R-:W-:Y:S02]  /*3010*/  LOP3.LUT R5, R5, 0x40, R6, 0xf8, !PT ;  /* 0x0000004005057812 */ /* 0x000fe400078ef806 */
[----:B------:R-:W-:Y:S02]  /*3020*/  PRMT R13, R8, 0x5410, R9 ;  /* 0x00005410080d7816 */ /* 0x000fe40000000009 */
[----:B------:R-:W-:Y:S02]  /*3030*/  PRMT R9, R35, 0x3340, R0 ;  /* 0x0000334023097816 */ /* 0x000fe40000000000 */
[----:B------:R-:W-:-:S02]  /*3040*/  PRMT R6, R40, 0x3340, R31 ;  /* 0x0000334028067816 */ /* 0x000fc4000000001f */
[----:B------:R-:W-:Y:S02]  /*3050*/  F2FP.SATFINITE.E5M2.F32.PACK_AB_MERGE_C R42, R43, R42, RZ ;  /* 0x0000002a2b2a723e */ /* 0x000fe400048060ff */
[----:B------:R-:W-:Y:S02]  /*3060*/  F2FP.SATFINITE.E5M2.F32.PACK_AB_MERGE_C R46, R47, R46, RZ ;  /* 0x0000002e2f2e723e */ /* 0x000fe400048060ff */
[----:B------:R-:W-:Y:S02]  /*3070*/  F2FP.SATFINITE.E5M2.F32.PACK_AB_MERGE_C R50, R51, R50, RZ ;  /* 0x000000323332723e */ /* 0x000fe400048060ff */
[----:B------:R-:W-:Y:S02]  /*3080*/  SGXT R4, R4, 0x1 ;  /* 0x000000010404781a */ /* 0x000fe40000000200 */
[----:B------:R-:W-:Y:S02]  /*3090*/  LOP3.LUT R26, R26, 0xffff, RZ, 0xc0, !PT ;  /* 0x0000ffff1a1a7812 */ /* 0x000fe400078ec0ff */
[----:B------:R-:W-:-:S02]  /*30a0*/  LOP3.LUT R27, R30, 0xffff, RZ, 0xc0, !PT ;  /* 0x0000ffff1e1b7812 */ /* 0x000fc400078ec0ff */
[----:B------:R-:W-:Y:S02]  /*30b0*/  LOP3.LUT R29, R34, 0xffff, RZ, 0xc0, !PT ;  /* 0x0000ffff221d7812 */ /* 0x000fe400078ec0ff */
[----:B------:R-:W-:Y:S02]  /*30c0*/  F2FP.SATFINITE.E5M2.F32.PACK_AB_MERGE_C R36, R37, R36, RZ ;  /* 0x000000242524723e */ /* 0x000fe400048060ff */
[----:B------:R-:W-:Y:S02]  /*30d0*/  PRMT R15, R6, 0x5410, R9 ;  /* 0x00005410060f7816 */ /* 0x000fe40000000009 */
[----:B------:R-:W-:Y:S02]  /*30e0*/  LOP3.LUT R42, R42, 0xffff, RZ, 0xc0, !PT ;  /* 0x0000ffff2a2a7812 */ /* 0x000fe400078ec0ff */
[----:B------:R-:W-:Y:S02]  /*30f0*/  LOP3.LUT R33, R46, 0xffff, RZ, 0xc0, !PT ;  /* 0x0000ffff2e217812 */ /* 0x000fe400078ec0ff */
[----:B------:R-:W-:-:S02]  /*3100*/  LOP3.LUT R37, R50, 0xffff, RZ, 0xc0, !PT ;  /* 0x0000ffff32257812 */ /* 0x000fc400078ec0ff */
[----:B------:R-:W-:Y:S02]  /*3110*/  LOP3.LUT R8, R5, 0x1040, R4, 0x78, !PT ;  /* 0x0000104005087812 */ /* 0x000fe400078e7804 */
[----:B------:R-:W-:Y:S02]  /*3120*/  SHF.R.S32.HI R9, RZ, 0x3, R0 ;  /* 0x00000003ff097819 */ /* 0x000fe40000011400 */
[----:B------:R-:W-:Y:S02]  /*3130*/  SHF.R.U32.HI R5, RZ, 0x8, R23 ;  /* 0x00000008ff057819 */ /* 0x000fe40000011617 */
[----:B------:R-:W-:Y:S02]  /*3140*/  SHF.R.U32.HI R4, RZ, 0x8, R24 ;  /* 0x00000008ff047819 */ /* 0x000fe40000011618 */
[----:B------:R-:W-:Y:S02]  /*3150*/  SHF.R.U32.HI R6, RZ, 0x8, R25 ;  /* 0x00000008ff067819 */ /* 0x000fe40000011619 */
[----:B------:R-:W-:-:S02]  /*3160*/  PRMT R11, R29, 0x3340, R0 ;  /* 0x000033401d0b7816 */ /* 0x000fc40000000000 */
[----:B------:R-:W-:Y:S02]  /*3170*/  PRMT R10, R26, 0x3340, R27 ;  /* 0x000033401a0a7816 */ /* 0x000fe4000000001b */
[----:B------:R-:W-:Y:S02]  /*3180*/  PRMT R17, R37, 0x3340, R0 ;  /* 0x0000334025117816 */ /* 0x000fe40000000000 */
[----:B------:R-:W-:Y:S02]  /*3190*/  PRMT R12, R42, 0x3340, R33 ;  /* 0x000033402a0c7816 */ /* 0x000fe40000000021 */
[----:B------:R-:W-:Y:S02]  /*31a0*/  SGXT R9, R9, 0x1 ;  /* 0x000000010909781a */ /* 0x000fe40000000200 */
[----:B------:R-:W-:Y:S02]  /*31b0*/  LOP3.LUT R5, R5, 0xffff, RZ, 0xc0, !PT ;  /* 0x0000ffff05057812 */ /* 0x000fe400078ec0ff */
[----:B------:R-:W-:-:S02]  /*31c0*/  LOP3.LUT R4, R4, 0xffff, RZ, 0xc0, !PT ;  /* 0x0000ffff04047812 */ /* 0x000fc400078ec0ff */
[----:B------:R-:W-:Y:S02]  /*31d0*/  LOP3.LUT R6, R6, 0xffff, RZ, 0xc0, !PT ;  /* 0x0000ffff06067812 */ /* 0x000fe400078ec0ff */
[----:B------:R-:W-:Y:S01]  /*31e0*/  PRMT R19, R10, 0x5410, R11 ;  /* 0x000054100a137816 */ /* 0x000fe2000000000b */
[----:B------:R-:W-:Y:S01]  /*31f0*/  IMAD R11, R7, 0x8, R8 ;  /* 0x00000008070b7824 */ /* 0x000fe200078e0208 */
[----:B------:R-:W-:Y:S02]  /*3200*/  PRMT R21, R12, 0x5410, R17 ;  /* 0x000054100c157816 */ /* 0x000fe40000000011 */
[----:B------:R-:W-:Y:S02]  /*3210*/  LOP3.LUT R25, R14, 0x2008, R9, 0xf8, !PT ;  /* 0x000020080e197812 */ /* 0x000fe400078ef809 */
[----:B------:R-:W-:Y:S02]  /*3220*/  SHF.R.U32.HI R7, RZ, 0x8, R40 ;  /* 0x00000008ff077819 */ /* 0x000fe40000011628 */
[----:B------:R-:W-:-:S02]  /*3230*/  SHF.R.U32.HI R8, RZ, 0x8, R31 ;  /* 0x00000008ff087819 */ /* 0x000fc4000001161f */
[----:B------:R-:W-:Y:S02]  /*3240*/  PRMT R10, R4, 0x3340, R5 ;  /* 0x00003340040a7816 */ /* 0x000fe40000000005 */
[----:B------:R-:W-:Y:S02]  /*3250*/  PRMT R17, R6, 0x3340, R1 ;  /* 0x0000334006117816 */ /* 0x000fe40000000001 */
[----:B------:R-:W-:Y:S02]  /*3260*/  SHF.R.U32.HI R9, RZ, 0x8, R35 ;  /* 0x00000008ff097819 */ /* 0x000fe40000011623 */
[----:B------:R-:W-:Y:S02]  /*3270*/  SHF.R.U32.HI R4, RZ, 0x8, R26 ;  /* 0x00000008ff047819 */ /* 0x000fe4000001161a */
[----:B------:R-:W-:Y:S02]  /*3280*/  SHF.R.U32.HI R5, RZ, 0x8, R27 ;  /* 0x00000008ff057819 */ /* 0x000fe4000001161b */
[----:B------:R-:W-:-:S02]  /*3290*/  SHF.R.U32.HI R6, RZ, 0x8, R29 ;  /* 0x00000008ff067819 */ /* 0x000fc4000001161d */
[----:B------:R-:W-:Y:S02]  /*32a0*/  LOP3.LUT R8, R8, 0xffff, RZ, 0xc0, !PT ;  /* 0x0000ffff08087812 */ /* 0x000fe400078ec0ff */
[----:B------:R-:W-:Y:S02]  /*32b0*/  LOP3.LUT R7, R7, 0xffff, RZ, 0xc0, !PT ;  /* 0x0000ffff07077812 */ /* 0x000fe400078ec0ff */
[----:B------:R-:W-:Y:S02]  /*32c0*/  LOP3.LUT R9, R9, 0xffff, RZ, 0xc0, !PT ;  /* 0x0000ffff09097812 */ /* 0x000fe400078ec0ff */
[----:B------:R-:W-:Y:S02]  /*32d0*/  LOP3.LUT R5, R5, 0xffff, RZ, 0xc0, !PT ;  /* 0x0000ffff05057812 */ /* 0x000fe400078ec0ff */
[----:B------:R-:W-:Y:S02]  /*32e0*/  LOP3.LUT R4, R4, 0xffff, RZ, 0xc0, !PT ;  /* 0x0000ffff04047812 */ /* 0x000fe400078ec0ff */
[----:B------:R-:W-:-:S02]  /*32f0*/  LOP3.LUT R6, R6, 0xffff, RZ, 0xc0, !PT ;  /* 0x0000ffff06067812 */ /* 0x000fc400078ec0ff */
[----:B------:R-:W-:Y:S02]  /*3300*/  PRMT R7, R7, 0x3340, R8 ;  /* 0x0000334007077816 */ /* 0x000fe40000000008 */
[----:B------:R-:W-:Y:S02]  /*3310*/  PRMT R8, R9, 0x3340, R0 ;  /* 0x0000334009087816 */ /* 0x000fe40000000000 */
[----:B------:R-:W-:Y:S02]  /*3320*/  PRMT R9, R4, 0x3340, R5 ;  /* 0x0000334004097816 */ /* 0x000fe40000000005 */
[----:B------:R-:W-:Y:S02]  /*3330*/  PRMT R12, R6, 0x3340, R1 ;  /* 0x00003340060c7816 */ /* 0x000fe40000000001 */
[----:B------:R-:W-:Y:S02]  /*3340*/  SHF.R.U32.HI R5, RZ, 0x8, R33 ;  /* 0x00000008ff057819 */ /* 0x000fe40000011621 */
[----:B------:R-:W-:-:S02]  /*3350*/  SHF.R.U32.HI R4, RZ, 0x8, R42 ;  /* 0x00000008ff047819 */ /* 0x000fc4000001162a */
[----:B------:R-:W-:Y:S02]  /*3360*/  SHF.R.U32.HI R6, RZ, 0x8, R37 ;  /* 0x00000008ff067819 */ /* 0x000fe40000011625 */
[----:B------:R-:W-:Y:S02]  /*3370*/  F2FP.SATFINITE.E5M2.F32.PACK_AB_MERGE_C R52, R53, R52, RZ ;  /* 0x000000343534723e */ /* 0x000fe400048060ff */
[----:B------:R-:W-:Y:S02]  /*3380*/  LOP3.LUT R36, R36, 0xffff, RZ, 0xc0, !PT ;  /* 0x0000ffff24247812 */ /* 0x000fe400078ec0ff */
[----:B------:R-:W-:Y:S02]  /*3390*/  LOP3.LUT R14, R5, 0xffff, RZ, 0xc0, !PT ;  /* 0x0000ffff050e7812 */ /* 0x000fe400078ec0ff */
[----:B------:R-:W-:Y:S02]  /*33a0*/  LOP3.LUT R23, R4, 0xffff, RZ, 0xc0, !PT ;  /* 0x0000ffff04177812 */ /* 0x000fe400078ec0ff */
[----:B------:R-:W-:-:S02]  /*33b0*/  LOP3.LUT R6, R6, 0xffff, RZ, 0xc0, !PT ;  /* 0x0000ffff06067812 */ /* 0x000fc400078ec0ff */
[----:B------:R-:W-:Y:S02]  /*33c0*/  LOP3.LUT R52, R52, 0xffff, RZ, 0xc0, !PT ;  /* 0x0000ffff34347812 */ /* 0x000fe400078ec0ff */
[----:B------:R-:W-:Y:S02]  /*33d0*/  F2FP.SATFINITE.E5M2.F32.PACK_AB_MERGE_C R38, R39, R38, RZ ;  /* 0x000000262726723e */ /* 0x000fe400048060ff */
[----:B------:R-:W-:Y:S02]  /*33e0*/  PRMT R4, R13, 0x4210, R36 ;  /* 0x000042100d047816 */ /* 0x000fe40000000024 */
[----:B------:R-:W-:Y:S02]  /*33f0*/  F2FP.SATFINITE.E5M2.F32.PACK_AB_MERGE_C R54, R55, R54, RZ ;  /* 0x000000363736723e */ /* 0x000fe400048060ff */
[----:B------:R-:W-:Y:S02]  /*3400*/  PRMT R14, R23, 0x3340, R14 ;  /* 0x00003340170e7816 */ /* 0x000fe4000000000e */
[----:B------:R-:W-:-:S02]  /*3410*/  PRMT R13, R6, 0x3340, R1 ;  /* 0x00003340060d7816 */ /* 0x000fc40000000001 */
[----:B------:R-:W-:Y:S02]  /*3420*/  PRMT R5, R15, 0x4210, R52 ;  /* 0x000042100f057816 */ /* 0x000fe40000000034 */
[----:B------:R-:W-:Y:S02]  /*3430*/  PRMT R17, R10, 0x5410, R17 ;  /* 0x000054100a117816 */ /* 0x000fe40000000011 */
[----:B------:R-:W-:Y:S01]  /*3440*/  PRMT R7, R7, 0x5410, R8 ;  /* 0x0000541007077816 */ /* 0x000fe20000000008 */
[----:B------:R0:W-:Y:S01]  /*3450*/  STS.64 [R11+UR10], R4 ;  /* 0x000000040b007988 */ /* 0x0001e20008000a0a */
[----:B------:R-:W-:Y:S01]  /*3460*/  LOP3.LUT R38, R38, 0xffff, RZ, 0xc0, !PT ;  /* 0x0000ffff26267812 */ /* 0x000fe200078ec0ff */
[----:B------:R-:W1:Y:S01]  /*3470*/  LDC R10, c[0x0][0x248] ;  /* 0x00009200ff0a7b82 */ /* 0x000e620000000800 */
[----:B------:R-:W-:Y:S02]  /*3480*/  PRMT R9, R9, 0x5410, R12 ;  /* 0x0000541009097816 */ /* 0x000fe4000000000c */
[----:B------:R-:W-:-:S02]  /*3490*/  PRMT R13, R14, 0x5410, R13 ;  /* 0x000054100e0d7816 */ /* 0x000fc4000000000d */
[----:B------:R-:W-:Y:S02]  /*34a0*/  LOP3.LUT R54, R54, 0xffff, RZ, 0xc0, !PT ;  /* 0x0000ffff36367812 */ /* 0x000fe400078ec0ff */
[----:B------:R-:W-:Y:S02]  /*34b0*/  LOP3.LUT R28, R25, R16, RZ, 0xfc, !PT ;  /* 0x00000010191c7212 */ /* 0x000fe400078efcff */
[----:B------:R-:W-:Y:S02]  /*34c0*/  PRMT R36, R17, 0x5210, R36 ;  /* 0x0000521011247816 */ /* 0x000fe40000000024 */
[----:B------:R-:W-:Y:S02]  /*34d0*/  PRMT R37, R7, 0x5210, R52 ;  /* 0x0000521007257816 */ /* 0x000fe40000000034 */
[--C-:B------:R-:W-:Y:S02]  /*34e0*/  PRMT R16, R19, 0x4210, R38.reuse ;  /* 0x0000421013107816 */ /* 0x100fe40000000026 */
[----:B------:R-:W-:Y:S01]  /*34f0*/  PRMT R38, R9, 0x5210, R38 ;  /* 0x0000521009267816 */ /* 0x000fe20000000026 */
[----:B------:R2:W-:Y:S01]  /*3500*/  STS.64 [R11+UR10+0x400], R36 ;  /* 0x000400240b007988 */ /* 0x0005e20008000a0a */
[----:B------:R-:W-:-:S02]  /*3510*/  PRMT R17, R21, 0x4210, R54 ;  /* 0x0000421015117816 */ /* 0x000fc40000000036 */
[----:B------:R-:W-:Y:S02]  /*3520*/  PRMT R39, R13, 0x5210, R54 ;  /* 0x000052100d277816 */ /* 0x000fe40000000036 */
[----:B0-----:R-:W-:Y:S02]  /*3530*/  LOP3.LUT R4, R11, 0x8, RZ, 0x3c, !PT ;  /* 0x000000080b047812 */ /* 0x001fe400078e3cff */
[----:B------:R-:W-:Y:S02]  /*3540*/  SHF.R.U32.HI R22, RZ, 0x7, R0 ;  /* 0x00000007ff167819 */ /* 0x000fe40000011600 */
[----:B------:R-:W-:Y:S01]  /*3550*/  ISETP.GE.AND P0, PT, R2, UR6, PT ;  /* 0x0000000602007c0c */ /* 0x000fe2000bf06270 */
[----:B------:R0:W-:Y:S01]  /*3560*/  STS.64 [R4+UR10+0x2000], R16 ;  /* 0x0020001004007988 */ /* 0x0001e20008000a0a */
[----:B------:R-:W-:Y:S01]  /*3570*/  SGXT.U32 R22, R22, 0x2 ;  /* 0x000000021616781a */ /* 0x000fe20000000000 */
[----:B------:R-:W-:Y:S01]  /*3580*/  IMAD R2, R2, UR4, RZ ;  /* 0x0000000402027c24 */ /* 0x000fe2000f8e02ff */
[----:B--2---:R-:W-:Y:S01]  /*3590*/  LOP3.LUT R36, R28, 0x8, RZ, 0x3c, !PT ;  /* 0x000000081c247812 */ /* 0x004fe200078e3cff */
[----:B------:R2:W-:Y:S01]  /*35a0*/  STS.64 [R4+UR10+0x2400], R38 ;  /* 0x0024002604007988 */ /* 0x0005e20008000a0a */
[C---:B------:R-:W-:Y:S01]  /*35b0*/  LOP3.LUT R13, R3.reuse, R22, RZ, 0xfc, !PT ;  /* 0x00000016030d7212 */ /* 0x040fe200078efcff */
[----:B------:R-:W-:Y:S01]  /*35c0*/  ULDC.64 UR4, c[0x0][0x220] ;  /* 0x0000880000047ab9 */ /* 0x000fe20000000a00 */
[----:B------:R-:W-:Y:S01]  /*35d0*/  LOP3.LUT R14, R3, 0x78, R22, 0xfe, !PT ;  /* 0x00000078030e7812 */ /* 0x000fe200078efe16 */
[----:B------:R-:W-:Y:S01]  /*35e0*/  BAR.SYNC.DEFER_BLOCKING 0x0 ;  /* 0x0000000000007b1d */ /* 0x000fe20000010000 */
[----:B------:R-:W-:Y:S01]  /*35f0*/  IADD3 R9, P1, R2, UR4, RZ ;  /* 0x0000000402097c10 */ /* 0x000fe2000ff3e0ff */
[C---:B-1----:R-:W-:Y:S01]  /*3600*/  IMAD R53, R13.reuse, R10, RZ ;  /* 0x0000000a0d357224 */ /* 0x042fe200078e02ff */
[----:B------:R-:W-:-:S02]  /*3610*/  ISETP.LT.AND P2, PT, R13, UR7, !P0 ;  /* 0x000000070d007c0c */ /* 0x000fc4000c741270 */
[C-C-:B------:R-:W-:Y:S02]  /*3620*/  LOP3.LUT R13, R3.reuse, 0x4, R22.reuse, 0xfe, !PT ;  /* 0x00000004030d7812 */ /* 0x140fe400078efe16 */
[----:B------:R-:W-:Y:S02]  /*3630*/  LEA.HI.X.SX32 R8, R2, UR5, 0x1, P1 ;  /* 0x0000000502087c11 */ /* 0x000fe400088f0eff */
[C-C-:B------:R-:W-:Y:S02]  /*3640*/  LOP3.LUT R0, R3.reuse, 0x74, R22.reuse, 0xfe, !PT ;  /* 0x0000007403007812 */ /* 0x140fe400078efe16 */
[C-C-:B------:R-:W-:Y:S02]  /*3650*/  LOP3.LUT R11, R3.reuse, 0x70, R22.reuse, 0xfe, !PT ;  /* 0x00000070030b7812 */ /* 0x140fe400078efe16 */
[C-C-:B------:R-:W-:Y:S02]  /*3660*/  LOP3.LUT R15, R3.reuse, 0x6c, R22.reuse, 0xfe, !PT ;  /* 0x0000006c030f7812 */ /* 0x140fe400078efe16 */
[----:B0-----:R-:W-:-:S02]  /*3670*/  LOP3.LUT R16, R3, 0x68, R22, 0xfe, !PT ;  /* 0x0000006803107812 */ /* 0x001fc400078efe16 */
[C-C-:B------:R-:W-:Y:S02]  /*3680*/  LOP3.LUT R18, R3.reuse, 0x64, R22.reuse, 0xfe, !PT ;  /* 0x0000006403127812 */ /* 0x140fe400078efe16 */
[C-C-:B------:R-:W-:Y:S02]  /*3690*/  LOP3.LUT R17, R3.reuse, 0x60, R22.reuse, 0xfe, !PT ;  /* 0x0000006003117812 */ /* 0x140fe400078efe16 */
[C-C-:B------:R-:W-:Y:S02]  /*36a0*/  LOP3.LUT R19, R3.reuse, 0x5c, R22.reuse, 0xfe, !PT ;  /* 0x0000005c03137812 */ /* 0x140fe400078efe16 */
[C-C-:B------:R-:W-:Y:S01]  /*36b0*/  LOP3.LUT R20, R3.reuse, 0x58, R22.reuse, 0xfe, !PT ;  /* 0x0000005803147812 */ /* 0x140fe200078efe16 */
[----:B------:R-:W0:Y:S01]  /*36c0*/  LDS.64 R6, [R28+UR10] ;  /* 0x0000000a1c067984 */ /* 0x000e220008000a00 */
[C-C-:B------:R-:W-:Y:S02]  /*36d0*/  LOP3.LUT R21, R3.reuse, 0x54, R22.reuse, 0xfe, !PT ;  /* 0x0000005403157812 */ /* 0x140fe400078efe16 */
[C-C-:B------:R-:W-:Y:S01]  /*36e0*/  LOP3.LUT R30, R3.reuse, 0x50, R22.reuse, 0xfe, !PT ;  /* 0x00000050031e7812 */ /* 0x140fe200078efe16 */
[----:B------:R-:W1:Y:S01]  /*36f0*/  LDS.64 R4, [R36+UR10] ;  /* 0x0000000a24047984 */ /* 0x000e620008000a00 */
[----:B------:R-:W-:-:S02]  /*3700*/  LOP3.LUT R31, R3, 0x4c, R22, 0xfe, !PT ;  /* 0x0000004c031f7812 */ /* 0x000fc400078efe16 */
[C-C-:B------:R-:W-:Y:S02]  /*3710*/  LOP3.LUT R32, R3.reuse, 0x48, R22.reuse, 0xfe, !PT ;  /* 0x0000004803207812 */ /* 0x140fe400078efe16 */
[C-C-:B------:R-:W-:Y:S02]  /*3720*/  LOP3.LUT R33, R3.reuse, 0x44, R22.reuse, 0xfe, !PT ;  /* 0x0000004403217812 */ /* 0x140fe400078efe16 */
[C-C-:B------:R-:W-:Y:S02]  /*3730*/  LOP3.LUT R34, R3.reuse, 0x40, R22.reuse, 0xfe, !PT ;  /* 0x0000004003227812 */ /* 0x140fe400078efe16 */
[C-C-:B------:R-:W-:Y:S02]  /*3740*/  LOP3.LUT R2, R3.reuse, 0x7c, R22.reuse, 0xfe, !PT ;  /* 0x0000007c03027812 */ /* 0x140fe400078efe16 */
[C-C-:B------:R-:W-:Y:S02]  /*3750*/  LOP3.LUT R29, R3.reuse, 0x3c, R22.reuse, 0xfe, !PT ;  /* 0x0000003c031d7812 */ /* 0x140fe400078efe16 */
[----:B------:R-:W-:-:S02]  /*3760*/  LOP3.LUT R35, R3, 0x38, R22, 0xfe, !PT ;  /* 0x0000003803237812 */ /* 0x000fc400078efe16 */
[C-C-:B------:R-:W-:Y:S02]  /*3770*/  LOP3.LUT R37, R3.reuse, 0x34, R22.reuse, 0xfe, !PT ;  /* 0x0000003403257812 */ /* 0x140fe400078efe16 */
[C-C-:B--2---:R-:W-:Y:S02]  /*3780*/  LOP3.LUT R39, R3.reuse, 0x30, R22.reuse, 0xfe, !PT ;  /* 0x0000003003277812 */ /* 0x144fe400078efe16 */
[C-C-:B------:R-:W-:Y:S02]  /*3790*/  LOP3.LUT R41, R3.reuse, 0x2c, R22.reuse, 0xfe, !PT ;  /* 0x0000002c03297812 */ /* 0x140fe400078efe16 */
[C-C-:B------:R-:W-:Y:S02]  /*37a0*/  LOP3.LUT R43, R3.reuse, 0x28, R22.reuse, 0xfe, !PT ;  /* 0x00000028032b7812 */ /* 0x140fe400078efe16 */
[C-C-:B------:R-:W-:Y:S02]  /*37b0*/  LOP3.LUT R27, R3.reuse, 0x24, R22.reuse, 0xfe, !PT ;  /* 0x00000024031b7812 */ /* 0x140fe400078efe16 */
[----:B------:R-:W-:-:S02]  /*37c0*/  LOP3.LUT R45, R3, 0x20, R22, 0xfe, !PT ;  /* 0x00000020032d7812 */ /* 0x000fc400078efe16 */
[C-C-:B------:R-:W-:Y:S02]  /*37d0*/  LOP3.LUT R47, R3.reuse, 0x1c, R22.reuse, 0xfe, !PT ;  /* 0x0000001c032f7812 */ /* 0x140fe400078efe16 */
[C-C-:B------:R-:W-:Y:S02]  /*37e0*/  LOP3.LUT R49, R3.reuse, 0x18, R22.reuse, 0xfe, !PT ;  /* 0x0000001803317812 */ /* 0x140fe400078efe16 */
[C-C-:B------:R-:W-:Y:S02]  /*37f0*/  LOP3.LUT R51, R3.reuse, 0x14, R22.reuse, 0xfe, !PT ;  /* 0x0000001403337812 */ /* 0x140fe400078efe16 */
[C-C-:B------:R-:W-:Y:S02]  /*3800*/  LOP3.LUT R25, R3.reuse, 0x10, R22.reuse, 0xfe, !PT ;  /* 0x0000001003197812 */ /* 0x140fe400078efe16 */
[----:B------:R-:W-:Y:S02]  /*3810*/  LOP3.LUT R23, R3, 0xc, R22, 0xfe, !PT ;  /* 0x0000000c03177812 */ /* 0x000fe400078efe16 */
[----:B------:R-:W-:-:S02]  /*3820*/  IADD3 R12, P1, R53, R9, RZ ;  /* 0x00000009350c7210 */ /* 0x000fc40007f3e0ff */
[----:B------:R-:W-:Y:S01]  /*3830*/  LOP3.LUT R3, R3, 0x8, R22, 0xfe, !PT ;  /* 0x0000000803037812 */ /* 0x000fe200078efe16 */
[CC--:B------:R-:W-:Y:S01]  /*3840*/  IMAD R22, R13.reuse, R10.reuse, RZ ;  /* 0x0000000a0d167224 */ /* 0x0c0fe200078e02ff */
[----:B------:R-:W-:Y:S01]  /*3850*/  ISETP.LT.AND P6, PT, R13, UR7, !P0 ;  /* 0x000000070d007c0c */ /* 0x000fe2000c7c1270 */
[----:B------:R-:W-:Y:S01]  /*3860*/  IMAD R26, R23, R10, RZ ;  /* 0x0000000a171a7224 */ /* 0x000fe200078e02ff */
[----:B------:R-:W-:Y:S01]  /*3870*/  LEA.HI.X.SX32 R13, R53, R8, 0x1, P1 ;  /* 0x00000008350d7211 */ /* 0x000fe200008f0eff */
[----:B------:R-:W-:Y:S01]  /*3880*/  IMAD R53, R10, 0x40, R53 ;  /* 0x000000400a357824 */ /* 0x000fe200078e0235 */
[----:B------:R-:W-:Y:S02]  /*3890*/  ISETP.LT.AND P1, PT, R14, UR7, !P0 ;  /* 0x000000070e007c0c */ /* 0x000fe4000c721270 */
[C---:B------:R-:W-:Y:S01]  /*38a0*/  ISETP.LT.AND P3, PT, R3.reuse, UR7, !P0 ;  /* 0x0000000703007c0c */ /* 0x040fe2000c761270 */
[----:B------:R-:W-:Y:S01]  /*38b0*/  IMAD R3, R3, R10, RZ ;  /* 0x0000000a03037224 */ /* 0x000fe200078e02ff */
[----:B------:R-:W-:-:S02]  /*38c0*/  IADD3 R14, P5, R22, R9, RZ ;  /* 0x00000009160e7210 */ /* 0x000fc40007fbe0ff */
[----:B0-----:R-:W-:Y:S02]  /*38d0*/  PRMT R55, R6, 0x7770, RZ ;  /* 0x0000777006377816 */ /* 0x001fe400000000ff */
[----:B------:R-:W-:Y:S02]  /*38e0*/  ISETP.LT.AND P4, PT, R15, UR7, !P0 ;  /* 0x000000070f007c0c */ /* 0x000fe4000c781270 */
[-C--:B------:R-:W-:Y:S01]  /*38f0*/  LEA.HI.X.SX32 R15, R22, R8.reuse, 0x1, P5 ;  /* 0x00000008160f7211 */ /* 0x080fe200028f0eff */
[----:B------:R0:W-:Y:S01]  /*3900*/  @P2 STG.E.U8 desc[UR14][R12.64], R55 ;  /* 0x000000370c002986 */ /* 0x0001e2000c10110e */
[----:B-1----:R-:W-:Y:S02]  /*3910*/  PRMT R61, R4, 0x7770, RZ ;  /* 0x00007770043d7816 */ /* 0x002fe400000000ff */
[-C--:B------:R-:W-:Y:S02]  /*3920*/  IADD3 R22, P5, R3, R9.reuse, RZ ;  /* 0x0000000903167210 */ /* 0x080fe40007fbe0ff */
[----:B------:R-:W-:Y:S01]  /*3930*/  ISETP.LT.AND P2, PT, R23, UR7, !P0 ;  /* 0x0000000717007c0c */ /* 0x000fe2000c741270 */
[----:B------:R1:W-:Y:S01]  /*3940*/  @P6 STG.E.U8 desc[UR14][R14.64], R61 ;  /* 0x0000003d0e006986 */ /* 0x0003e2000c10110e */
[----:B------:R-:W-:Y:S01]  /*3950*/  LEA.HI.X.SX32 R23, R3, R8, 0x1, P5 ;  /* 0x0000000803177211 */ /* 0x000fe200028f0eff */
[----:B------:R-:W-:Y:S01]  /*3960*/  IMAD R3, R25, R10, RZ ;  /* 0x0000000a19037224 */ /* 0x000fe200078e02ff */
[----:B------:R-:W-:-:S02]  /*3970*/  IADD3 R24, P6, R26, R9, RZ ;  /* 0x000000091a187210 */ /* 0x000fc40007fde0ff */
[----:B------:R-:W-:Y:S02]  /*3980*/  PRMT R57, R6, 0x7771, RZ ;  /* 0x0000777106397816 */ /* 0x000fe400000000ff */
[----:B------:R-:W-:Y:S02]  /*3990*/  ISETP.LT.AND P5, PT, R25, UR7, !P0 ;  /* 0x0000000719007c0c */ /* 0x000fe4000c7a1270 */
[----:B------:R-:W-:Y:S01]  /*39a0*/  LEA.HI.X.SX32 R25, R26, R8, 0x1, P6 ;  /* 0x000000081a197211 */ /* 0x000fe200030f0eff */
[----:B------:R2:W-:Y:S01]  /*39b0*/  @P3 STG.E.U8 desc[UR14][R22.64], R57 ;  /* 0x0000003916003986 */ /* 0x0005e2000c10110e */
[----:B0-----:R-:W-:Y:S02]  /*39c0*/  IADD3 R12, P6, R3, R9, RZ ;  /* 0x00000009030c7210 */ /* 0x001fe40007fde0ff */
[----:B------:R-:W-:Y:S02]  /*39d0*/  PRMT R59, R4, 0x7771, RZ ;  /* 0x00007771043b7816 */ /* 0x000fe400000000ff */
[C---:B------:R-:W-:Y:S01]  /*39e0*/  ISETP.LT.AND P3, PT, R51.reuse, UR7, !P0 ;  /* 0x0000000733007c0c */ /* 0x040fe2000c761270 */
[----:B------:R-:W-:Y:S01]  /*39f0*/  IMAD R51, R51, R10, RZ ;  /* 0x0000000a33337224 */ /* 0x000fe200078e02ff */
[----:B------:R-:W-:Y:S01]  /*3a00*/  LEA.HI.X.SX32 R13, R3, R8, 0x1, P6 ;  /* 0x00000008030d7211 */ /* 0x000fe200030f0eff */
[C---:B------:R-:W-:Y:S01]  /*3a10*/  IMAD R3, R49.reuse, R10, RZ ;  /* 0x0000000a31037224 */ /* 0x040fe200078e02ff */
[----:B------:R-:W-:Y:S01]  /*3a20*/  PRMT R55, R6, 0x7772, RZ ;  /* 0x0000777206377816 */ /* 0x000fe200000000ff */
[----:B------:R0:W-:Y:S01]  /*3a30*/  @P2 STG.E.U8 desc[UR14][R24.64], R59 ;  /* 0x0000003b18002986 */ /* 0x0001e2000c10110e */
[----:B------:R-:W-:-:S02]  /*3a40*/  ISETP.LT.AND P2, PT, R49, UR7, !P0 ;  /* 0x0000000731007c0c */ /* 0x000fc4000c741270 */
[-C--:B-1----:R-:W-:Y:S01]  /*3a50*/  IADD3 R14, P6, R51, R9.reuse, RZ ;  /* 0x00000009330e7210 */ /* 0x082fe20007fde0ff */
[----:B------:R1:W-:Y:S01]  /*3a60*/  @P5 STG.E.U8 desc[UR14][R12.64], R55 ;  /* 0x000000370c005986 */ /* 0x0003e2000c10110e */
[-C--:B--2---:R-:W-:Y:S02]  /*3a70*/  IADD3 R22, P5, R3, R9.reuse, RZ ;  /* 0x0000000903167210 */ /* 0x084fe40007fbe0ff */
[----:B------:R-:W-:Y:S02]  /*3a80*/  LEA.HI.X.SX32 R15, R51, R8, 0x1, P6 ;  /* 0x00000008330f7211 */ /* 0x000fe400030f0eff */
[C---:B------:R-:W-:Y:S01]  /*3a90*/  ISETP.LT.AND P6, PT, R47.reuse, UR7, !P0 ;  /* 0x000000072f007c0c */ /* 0x040fe2000c7c1270 */
[----:B------:R-:W-:Y:S01]  /*3aa0*/  IMAD R47, R47, R10, RZ ;  /* 0x0000000a2f2f7224 */ /* 0x000fe200078e02ff */
[----:B------:R-:W-:Y:S02]  /*3ab0*/  PRMT R51, R4, 0x7772, RZ ;  /* 0x0000777204337816 */ /* 0x000fe400000000ff */
[----:B------:R-:W-:Y:S01]  /*3ac0*/  LEA.HI.X.SX32 R23, R3, R8, 0x1, P5 ;  /* 0x0000000803177211 */ /* 0x000fe200028f0eff */
[-C--:B------:R-:W-:Y:S01]  /*3ad0*/  IMAD R3, R27, R10.reuse, RZ ;  /* 0x0000000a1b037224 */ /* 0x080fe200078e02ff */
[----:B------:R-:W-:Y:S01]  /*3ae0*/  PRMT R49, R6, 0x7773, RZ ;  /* 0x0000777306317816 */ /* 0x000fe200000000ff */
[----:B------:R2:W-:Y:S01]  /*3af0*/  @P3 STG.E.U8 desc[UR14][R14.64], R51 ;  /* 0x000000330e003986 */ /* 0x0005e2000c10110e */
[C---:B------:R-:W-:Y:S01]  /*3b00*/  ISETP.LT.AND P5, PT, R45.reuse, UR7, !P0 ;  /* 0x000000072d007c0c */ /* 0x040fe2000c7a1270 */
[----:B------:R-:W-:Y:S01]  /*3b10*/  IMAD R45, R45, R10, RZ ;  /* 0x0000000a2d2d7224 */ /* 0x000fe200078e02ff */
[----:B0-----:R-:W-:Y:S01]  /*3b20*/  IADD3 R24, P3, R47, R9, RZ ;  /* 0x000000092f187210 */ /* 0x001fe20007f7e0ff */
[----:B------:R0:W-:Y:S01]  /*3b30*/  @P2 STG.E.U8 desc[UR14][R22.64], R49 ;  /* 0x0000003116002986 */ /* 0x0001e2000c10110e */
[----:B-1----:R-:W-:-:S02]  /*3b40*/  PRMT R13, R4, 0x7773, RZ ;  /* 0x00007773040d7816 */ /* 0x002fc400000000ff */
[-C--:B------:R-:W-:Y:S02]  /*3b50*/  IADD3 R26, P2, R45, R9.reuse, RZ ;  /* 0x000000092d1a7210 */ /* 0x080fe40007f5e0ff */
[-C--:B------:R-:W-:Y:S02]  /*3b60*/  LEA.HI.X.SX32 R25, R47, R8.reuse, 0x1, P3 ;  /* 0x000000082f197211 */ /* 0x080fe400018f0eff */
[----:B------:R-:W-:Y:S02]  /*3b70*/  ISETP.LT.AND P3, PT, R27, UR7, !P0 ;  /* 0x000000071b007c0c */ /* 0x000fe4000c761270 */
[----:B------:R-:W-:Y:S01]  /*3b80*/  LEA.HI.X.SX32 R27, R45, R8, 0x1, P2 ;  /* 0x000000082d1b7211 */ /* 0x000fe200010f0eff */
[----:B------:R1:W-:Y:S01]  /*3b90*/  @P6 STG.E.U8 desc[UR14][R24.64], R13 ;  /* 0x0000000d18006986 */ /* 0x0003e2000c10110e */
[----:B------:R-:W-:Y:S02]  /*3ba0*/  PRMT R45, R7, 0x7770, RZ ;  /* 0x00007770072d7816 */ /* 0x000fe400000000ff */
[C---:B------:R-:W-:Y:S01]  /*3bb0*/  ISETP.LT.AND P2, PT, R43.reuse, UR7, !P0 ;  /* 0x000000072b007c0c */ /* 0x040fe2000c741270 */
[----:B------:R-:W-:Y:S01]  /*3bc0*/  IMAD R43, R43, R10, RZ ;  /* 0x0000000a2b2b7224 */ /* 0x000fe200078e02ff */
[----:B--2---:R-:W-:Y:S01]  /*3bd0*/  IADD3 R14, P6, R3, R9, RZ ;  /* 0x00000009030e7210 */ /* 0x004fe20007fde0ff */
[----:B------:R-:W2:Y:S01]  /*3be0*/  LDS.64 R12, [R28+UR10+0x800] ;  /* 0x0008000a1c0c7984 */ /* 0x000ea20008000a00 */
[----:B------:R-:W-:-:S02]  /*3bf0*/  PRMT R47, R5, 0x7770, RZ ;  /* 0x00007770052f7816 */ /* 0x000fc400000000ff */
[----:B------:R-:W-:Y:S01]  /*3c00*/  LEA.HI.X.SX32 R15, R3, R8, 0x1, P6 ;  /* 0x00000008030f7211 */ /* 0x000fe200030f0eff */
[----:B------:R3:W-:Y:S01]  /*3c10*/  @P5 STG.E.U8 desc[UR14][R26.64], R45 ;  /* 0x0000002d1a005986 */ /* 0x0007e2000c10110e */
[C---:B------:R-:W-:Y:S01]  /*3c20*/  ISETP.LT.AND P5, PT, R41.reuse, UR7, !P0 ;  /* 0x0000000729007c0c */ /* 0x040fe2000c7a1270 */
[----:B------:R-:W-:Y:S01]  /*3c30*/  IMAD R41, R41, R10, RZ ;  /* 0x0000000a29297224 */ /* 0x000fe200078e02ff */
[-C--:B0-----:R-:W-:Y:S01]  /*3c40*/  IADD3 R22, P6, R43, R9.reuse, RZ ;  /* 0x000000092b167210 */ /* 0x081fe20007fde0ff */
[----:B------:R-:W-:Y:S01]  /*3c50*/  @P3 STG.E.U8 desc[UR14][R14.64], R47 ;  /* 0x0000002f0e003986 */ /* 0x000fe2000c10110e */
[----:B------:R-:W-:Y:S02]  /*3c60*/  PRMT R3, R7, 0x7771, RZ ;  /* 0x0000777107037816 */ /* 0x000fe400000000ff */
[----:B------:R-:W-:Y:S01]  /*3c70*/  LEA.HI.X.SX32 R23, R43, R8, 0x1, P6 ;  /* 0x000000082b177211 */ /* 0x000fe200030f0eff */
[----:B------:R-:W0:Y:S01]  /*3c80*/  LDS.64 R14, [R36+UR10+0x800] ;  /* 0x0008000a240e7984 */ /* 0x000e220008000a00 */
[----:B-1----:R-:W-:-:S02]  /*3c90*/  IADD3 R24, P6, R41, R9, RZ ;  /* 0x0000000929187210 */ /* 0x002fc40007fde0ff */
[C---:B------:R-:W-:Y:S01]  /*3ca0*/  ISETP.LT.AND P3, PT, R39.reuse, UR7, !P0 ;  /* 0x0000000727007c0c */ /* 0x040fe2000c761270 */
[----:B------:R-:W-:Y:S01]  /*3cb0*/  IMAD R39, R39, R10, RZ ;  /* 0x0000000a27277224 */ /* 0x000fe200078e02ff */
[----:B------:R-:W-:Y:S01]  /*3cc0*/  LEA.HI.X.SX32 R25, R41, R8, 0x1, P6 ;  /* 0x0000000829197211 */ /* 0x000fe200030f0eff */
[----:B------:R1:W-:Y:S01]  /*3cd0*/  @P2 STG.E.U8 desc[UR14][R22.64], R3 ;  /* 0x0000000316002986 */ /* 0x0003e2000c10110e */
[----:B------:R-:W-:Y:S02]  /*3ce0*/  PRMT R41, R5, 0x7771, RZ ;  /* 0x0000777105297816 */ /* 0x000fe400000000ff */
[C---:B------:R-:W-:Y:S01]  /*3cf0*/  ISETP.LT.AND P2, PT, R37.reuse, UR7, !P0 ;  /* 0x0000000725007c0c */ /* 0x040fe2000c741270 */
[-C--:B------:R-:W-:Y:S01]  /*3d00*/  IMAD R37, R37, R10.reuse, RZ ;  /* 0x0000000a25257224 */ /* 0x080fe200078e02ff */
[----:B---3--:R-:W-:Y:S01]  /*3d10*/  IADD3 R26, P6, R39, R9, RZ ;  /* 0x00000009271a7210 */ /* 0x008fe20007fde0ff */
[----:B------:R3:W-:Y:S01]  /*3d20*/  @P5 STG.E.U8 desc[UR14][R24.64], R41 ;  /* 0x0000002918005986 */ /* 0x0007e2000c10110e */
[C---:B------:R-:W-:Y:S01]  /*3d30*/  ISETP.LT.AND P5, PT, R35.reuse, UR7, !P0 ;  /* 0x0000000723007c0c */ /* 0x040fe2000c7a1270 */
[----:B------:R-:W-:Y:S01]  /*3d40*/  IMAD R35, R35, R10, RZ ;  /* 0x0000000a23237224 */ /* 0x000fe200078e02ff */
[----:B------:R-:W-:-:S02]  /*3d50*/  LEA.HI.X.SX32 R27, R39, R8, 0x1, P6 ;  /* 0x00000008271b7211 */ /* 0x000fc400030f0eff */
[----:B------:R-:W-:Y:S01]  /*3d60*/  PRMT R39, R7, 0x7772, RZ ;  /* 0x0000777207277816 */ /* 0x000fe200000000ff */
[----:B-1----:R-:W-:Y:S01]  /*3d70*/  IMAD R3, R29, R10, RZ ;  /* 0x0000000a1d037224 */ /* 0x002fe200078e02ff */
[----:B------:R-:W-:-:S03]  /*3d80*/  IADD3 R22, P6, R37, R9, RZ ;  /* 0x0000000925167210 */ /* 0x000fc60007fde0ff */
[----:B------:R2:W-:Y:S01]  /*3d90*/  @P3 STG.E.U8 desc[UR14][R26.64], R39 ;  /* 0x000000271a003986 */ /* 0x0005e2000c10110e */
[-C--:B------:R-:W-:Y:S02]  /*3da0*/  LEA.HI.X.SX32 R23, R37, R8.reuse, 0x1, P6 ;  /* 0x0000000825177211 */ /* 0x080fe400030f0eff */
[-C--:B------:R-:W-:Y:S02]  /*3db0*/  IADD3 R28, P6, R35, R9.reuse, RZ ;  /* 0x00000009231c7210 */ /* 0x080fe40007fde0ff */
[----:B------:R-:W-:Y:S02]  /*3dc0*/  PRMT R37, R5, 0x7772, RZ ;  /* 0x0000777205257816 */ /* 0x000fe400000000ff */
[----:B------:R-:W-:Y:S02]  /*3dd0*/  ISETP.LT.AND P3, PT, R29, UR7, !P0 ;  /* 0x000000071d007c0c */ /* 0x000fe4000c761270 */
[----:B------:R-:W-:Y:S01]  /*3de0*/  LEA.HI.X.SX32 R29, R35, R8, 0x1, P6 ;  /* 0x00000008231d7211 */ /* 0x000fe200030f0eff */
[----:B------:R1:W-:Y:S01]  /*3df0*/  @P2 STG.E.U8 desc[UR14][R22.64], R37 ;  /* 0x0000002516002986 */ /* 0x0003e2000c10110e */
[----:B------:R-:W-:-:S02]  /*3e00*/  IADD3 R6, P6, R3, R9, RZ ;  /* 0x0000000903067210 */ /* 0x000fc40007fde0ff */
[----:B---3--:R-:W-:Y:S02]  /*3e10*/  PRMT R25, R7, 0x7773, RZ ;  /* 0x0000777307197816 */ /* 0x008fe400000000ff */
[----:B------:R-:W-:Y:S02]  /*3e20*/  ISETP.LT.AND P2, PT, R34, UR7, !P0 ;  /* 0x0000000722007c0c */ /* 0x000fe4000c741270 */
[----:B------:R-:W-:Y:S01]  /*3e30*/  LEA.HI.X.SX32 R7, R3, R8, 0x1, P6 ;  /* 0x0000000803077211 */ /* 0x000fe200030f0eff */
[----:B------:R-:W-:Y:S01]  /*3e40*/  IMAD R3, R10, 0x4, R53 ;  /* 0x000000040a037824 */ /* 0x000fe200078e0235 */
[----:B------:R-:W-:Y:S01]  /*3e50*/  IADD3 R4, P6, R53, R9, RZ ;  /* 0x0000000935047210 */ /* 0x000fe20007fde0ff */
[----:B------:R3:W-:Y:S01]  /*3e60*/  @P5 STG.E.U8 desc[UR14][R28.64], R25 ;  /* 0x000000191c005986 */ /* 0x0007e2000c10110e */
[----:B------:R-:W-:Y:S02]  /*3e70*/  ISETP.LT.AND P5, PT, R33, UR7, !P0 ;  /* 0x0000000721007c0c */ /* 0x000fe4000c7a1270 */
[----:B------:R-:W-:-:S02]  /*3e80*/  PRMT R33, R5, 0x7773, RZ ;  /* 0x0000777305217816 */ /* 0x000fc400000000ff */
[-C--:B------:R-:W-:Y:S02]  /*3e90*/  LEA.HI.X.SX32 R5, R53, R8.reuse, 0x1, P6 ;  /* 0x0000000835057211 */ /* 0x080fe400030f0eff */
[----:B--2---:R-:W-:Y:S01]  /*3ea0*/  PRMT R27, R12, 0x7770, RZ ;  /* 0x000077700c1b7816 */ /* 0x004fe200000000ff */
[----:B------:R2:W-:Y:S01]  /*3eb0*/  @P3 STG.E.U8 desc[UR14][R6.64], R33 ;  /* 0x0000002106003986 */ /* 0x0005e2000c10110e */
[CC--:B-1----:R-:W-:Y:S02]  /*3ec0*/  IADD3 R22, P6, R3.reuse, R9.reuse, RZ ;  /* 0x0000000903167210 */ /* 0x0c2fe40007fde0ff */
[----:B------:R-:W-:Y:S01]  /*3ed0*/  ISETP.LT.AND P3, PT, R32, UR7, !P0 ;  /* 0x0000000720007c0c */ /* 0x000fe2000c761270 */
[C---:B---3--:R-:W-:Y:S01]  /*3ee0*/  IMAD R25, R10.reuse, 0x4, R3 ;  /* 0x000000040a197824 */ /* 0x048fe200078e0203 */
[----:B------:R-:W-:Y:S01]  /*3ef0*/  LEA.HI.X.SX32 R23, R3, R8, 0x1, P6 ;  /* 0x0000000803177211 */ /* 0x000fe200030f0eff */
[----:B------:R1:W-:Y:S01]  /*3f00*/  @P2 STG.E.U8 desc[UR14][R4.64], R27 ;  /* 0x0000001b04002986 */ /* 0x0003e2000c10110e */
[----:B------:R-:W-:Y:S01]  /*3f10*/  ISETP.LT.AND P2, PT, R31, UR7, !P0 ;  /* 0x000000071f007c0c */ /* 0x000fe2000c741270 */
[----:B------:R-:W-:Y:S01]  /*3f20*/  IMAD R3, R10, 0x4, R25 ;  /* 0x000000040a037824 */ /* 0x000fe200078e0219 */
[----:B------:R-:W-:-:S02]  /*3f30*/  IADD3 R24, P6, R25, R9, RZ ;  /* 0x0000000919187210 */ /* 0x000fc40007fde0ff */
[----:B0-----:R-:W-:Y:S02]  /*3f40*/  PRMT R35, R14, 0x7770, RZ ;  /* 0x000077700e237816 */ /* 0x001fe400000000ff */
[-C--:B------:R-:W-:Y:S02]  /*3f50*/  LEA.HI.X.SX32 R25, R25, R8.reuse, 0x1, P6 ;  /* 0x0000000819197211 */ /* 0x080fe400030f0eff */
[CC--:B--2---:R-:W-:Y:S01]  /*3f60*/  IADD3 R6, P6, R3.reuse, R9.reuse, RZ ;  /* 0x0000000903067210 */ /* 0x0c4fe20007fde0ff */
[----:B------:R0:W-:Y:S01]  /*3f70*/  @P5 STG.E.U8 desc[UR14][R22.64], R35 ;  /* 0x0000002316005986 */ /* 0x0001e2000c10110e */
[----:B------:R-:W-:Y:S01]  /*3f80*/  PRMT R29, R12, 0x7771, RZ ;  /* 0x000077710c1d7816 */ /* 0x000fe200000000ff */
[----:B-1----:R-:W-:Y:S01]  /*3f90*/  IMAD R5, R10, 0x4, R3 ;  /* 0x000000040a057824 */ /* 0x002fe200078e0203 */
[----:B------:R-:W-:Y:S02]  /*3fa0*/  LEA.HI.X.SX32 R7, R3, R8, 0x1, P6 ;  /* 0x0000000803077211 */ /* 0x000fe400030f0eff */
[----:B------:R-:W-:Y:S01]  /*3fb0*/  PRMT R31, R14, 0x7771, RZ ;  /* 0x000077710e1f7816 */ /* 0x000fe200000000ff */
[----:B------:R-:W-:Y:S01]  /*3fc0*/  IMAD R3, R10, 0x4, R5 ;  /* 0x000000040a037824 */ /* 0x000fe200078e0205 */
[----:B------:R-:W-:Y:S01]  /*3fd0*/  IADD3 R4, P6, R5, R9, RZ ;  /* 0x0000000905047210 */ /* 0x000fe20007fde0ff */
[----:B------:R-:W-:Y:S01]  /*3fe0*/  @P3 STG.E.U8 desc[UR14][R24.64], R29 ;  /* 0x0000001d18003986 */ /* 0x000fe2000c10110e */
[----:B------:R-:W-:-:S02]  /*3ff0*/  ISETP.LT.AND P5, PT, R30, UR7, !P0 ;  /* 0x000000071e007c0c */ /* 0x000fc4000c7a1270 */
[-C--:B------:R-:W-:Y:S01]  /*4000*/  LEA.HI.X.SX32 R5, R5, R8.reuse, 0x1, P6 ;  /* 0x0000000805057211 */ /* 0x080fe200030f0eff */
[----:B------:R1:W-:Y:S01]  /*4010*/  @P2 STG.E.U8 desc[UR14][R6.64], R31 ;  /* 0x0000001f06002986 */ /* 0x0003e2000c10110e */
[----:B------:R-:W-:Y:S01]  /*4020*/  ISETP.LT.AND P2, PT, R20, UR7, !P0 ;  /* 0x0000000714007c0c */ /* 0x000fe2000c741270 */
[----:B0-----:R-:W-:Y:S01]  /*4030*/  IMAD R23, R10, 0x4, R3 ;  /* 0x000000040a177824 */ /* 0x001fe200078e0203 */
[-C--:B------:R-:W-:Y:S02]  /*4040*/  IADD3 R20, P6, R3, R9.reuse, RZ ;  /* 0x0000000903147210 */ /* 0x080fe40007fde0ff */
[----:B------:R-:W-:Y:S02]  /*4050*/  ISETP.LT.AND P3, PT, R21, UR7, !P0 ;  /* 0x0000000715007c0c */ /* 0x000fe4000c761270 */
[----:B------:R-:W-:Y:S02]  /*4060*/  PRMT R27, R12, 0x7772, RZ ;  /* 0x000077720c1b7816 */ /* 0x000fe400000000ff */
[----:B------:R-:W-:Y:S01]  /*4070*/  LEA.HI.X.SX32 R21, R3, R8, 0x1, P6 ;  /* 0x0000000803157211 */ /* 0x000fe200030f0eff */
[----:B------:R-:W-:Y:S01]  /*4080*/  IMAD R3, R10, 0x4, R23 ;  /* 0x000000040a037824 */ /* 0x000fe200078e0217 */
[----:B------:R-:W-:Y:S01]  /*4090*/  IADD3 R22, P6, R23, R9, RZ ;  /* 0x0000000917167210 */ /* 0x000fe20007fde0ff */
[----:B------:R0:W-:Y:S01]  /*40a0*/  @P5 STG.E.U8 desc[UR14][R4.64], R27 ;  /* 0x0000001b04005986 */ /* 0x0001e2000c10110e */
[----:B------:R-:W-:-:S02]  /*40b0*/  ISETP.LT.AND P5, PT, R19, UR7, !P0 ;  /* 0x0000000713007c0c */ /* 0x000fc4000c7a1270 */
[-C--:B------:R-:W-:Y:S02]  /*40c0*/  LEA.HI.X.SX32 R23, R23, R8.reuse, 0x1, P6 ;  /* 0x0000000817177211 */ /* 0x080fe400030f0eff */
[C---:B-1----:R-:W-:Y:S02]  /*40d0*/  IADD3 R6, P6, R3.reuse, R9, RZ ;  /* 0x0000000903067210 */ /* 0x042fe40007fde0ff */
[----:B------:R-:W-:Y:S02]  /*40e0*/  PRMT R19, R14, 0x7772, RZ ;  /* 0x000077720e137816 */ /* 0x000fe400000000ff */
[----:B------:R-:W-:Y:S02]  /*40f0*/  PRMT R25, R12, 0x7773, RZ ;  /* 0x000077730c197816 */ /* 0x000fe400000000ff */
[----:B------:R-:W-:Y:S01]  /*4100*/  LEA.HI.X.SX32 R7, R3, R8, 0x1, P6 ;  /* 0x0000000803077211 */ /* 0x000fe200030f0eff */
[----:B0-----:R-:W-:Y:S01]  /*4110*/  IMAD R5, R10, 0x4, R3 ;  /* 0x000000040a057824 */ /* 0x001fe200078e0203 */
[----:B------:R0:W-:Y:S01]  /*4120*/  @P3 STG.E.U8 desc[UR14][R20.64], R19 ;  /* 0x0000001314003986 */ /* 0x0001e2000c10110e */
[----:B------:R-:W-:-:S02]  /*4130*/  ISETP.LT.AND P3, PT, R18, UR7, !P0 ;  /* 0x0000000712007c0c */ /* 0x000fc4000c761270 */
[C---:B------:R-:W-:Y:S01]  /*4140*/  IMAD R3, R10.reuse, 0x4, R5 ;  /* 0x000000040a037824 */ /* 0x040fe200078e0205 */
[-C--:B------:R-:W-:Y:S01]  /*4150*/  IADD3 R4, P6, R5, R9.reuse, RZ ;  /* 0x0000000905047210 */ /* 0x080fe20007fde0ff */
[----:B------:R1:W-:Y:S01]  /*4160*/  @P2 STG.E.U8 desc[UR14][R22.64], R25 ;  /* 0x0000001916002986 */ /* 0x0003e2000c10110e */
[----:B------:R-:W-:Y:S01]  /*4170*/  ISETP.LT.AND P2, PT, R17, UR7, !P0 ;  /* 0x0000000711007c0c */ /* 0x000fe2000c741270 */
[----:B------:R-:W-:Y:S01]  /*4180*/  IMAD R17, R10, 0x4, R3 ;  /* 0x000000040a117824 */ /* 0x000fe200078e0203 */
[-C--:B------:R-:W-:Y:S02]  /*4190*/  LEA.HI.X.SX32 R5, R5, R8.reuse, 0x1, P6 ;  /* 0x0000000805057211 */ /* 0x080fe400030f0eff */
[CC--:B------:R-:W-:Y:S02]  /*41a0*/  IADD3 R18, P6, R3.reuse, R9.reuse, RZ ;  /* 0x0000000903127210 */ /* 0x0c0fe40007fde0ff */
[----:B------:R-:W-:Y:S02]  /*41b0*/  PRMT R31, R14, 0x7773, RZ ;  /* 0x000077730e1f7816 */ /* 0x000fe400000000ff */
[-C--:B0-----:R-:W-:Y:S01]  /*41c0*/  LEA.HI.X.SX32 R19, R3, R8.reuse, 0x1, P6 ;  /* 0x0000000803137211 */ /* 0x081fe200030f0eff */
[C---:B------:R-:W-:Y:S01]  /*41d0*/  IMAD R3, R10.reuse, 0x4, R17 ;  /* 0x000000040a037824 */ /* 0x040fe200078e0211 */
[----:B------:R-:W-:Y:S01]  /*41e0*/  PRMT R27, R13, 0x7770, RZ ;  /* 0x000077700d1b7816 */ /* 0x000fe200000000ff */
[----:B------:R0:W-:Y:S01]  /*41f0*/  @P5 STG.E.U8 desc[UR14][R6.64], R31 ;  /* 0x0000001f06005986 */ /* 0x0001e2000c10110e */
[----:B------:R-:W-:Y:S01]  /*4200*/  PRMT R29, R15, 0x7770, RZ ;  /* 0x000077700f1d7816 */ /* 0x000fe200000000ff */
[----:B------:R-:W-:Y:S01]  /*4210*/  IMAD R21, R10, 0x4, R3 ;  /* 0x000000040a157824 */ /* 0x000fe200078e0203 */
[----:B------:R-:W-:Y:S01]  /*4220*/  ISETP.LT.AND P5, PT, R16, UR7, !P0 ;  /* 0x0000000710007c0c */ /* 0x000fe2000c7a1270 */
[----:B------:R2:W-:Y:S02]  /*4230*/  @P2 STG.E.U8 desc[UR14][R4.64], R27 ;  /* 0x0000001b04002986 */ /* 0x0005e4000c10110e */
[C---:B-1----:R-:W-:Y:S01]  /*4240*/  IMAD R23, R10.reuse, 0x4, R21 ;  /* 0x000000040a177824 */ /* 0x042fe200078e0215 */
[-C--:B------:R-:W-:Y:S01]  /*4250*/  IADD3 R20, P6, R21, R9.reuse, RZ ;  /* 0x0000000915147210 */ /* 0x080fe20007fde0ff */
[----:B------:R1:W-:Y:S01]  /*4260*/  @P3 STG.E.U8 desc[UR14][R18.64], R29 ;  /* 0x0000001d12003986 */ /* 0x0003e2000c10110e */
[----:B------:R-:W-:Y:S01]  /*4270*/  IADD3 R16, P3, R3, R9, RZ ;  /* 0x0000000903107210 */ /* 0x000fe20007f7e0ff */
[----:B------:R-:W-:Y:S01]  /*4280*/  IMAD R25, R10, 0x4, R23 ;  /* 0x000000040a197824 */ /* 0x000fe200078e0217 */
[----:B------:R-:W-:-:S02]  /*4290*/  LEA.HI.X.SX32 R21, R21, R8, 0x1, P6 ;  /* 0x0000000815157211 */ /* 0x000fc400030f0eff */
[-C--:B0-----:R-:W-:Y:S02]  /*42a0*/  IADD3 R6, P2, R17, R9.reuse, RZ ;  /* 0x0000000911067210 */ /* 0x081fe40007f5e0ff */
[-C--:B------:R-:W-:Y:S02]  /*42b0*/  IADD3 R22, P6, R25, R9.reuse, RZ ;  /* 0x0000000919167210 */ /* 0x080fe40007fde0ff */
[-C--:B------:R-:W-:Y:S02]  /*42c0*/  LEA.HI.X.SX32 R7, R17, R8.reuse, 0x1, P2 ;  /* 0x0000000811077211 */ /* 0x080fe400010f0eff */
[----:B--2---:R-:W-:Y:S02]  /*42d0*/  IADD3 R4, P2, R23, R9, RZ ;  /* 0x0000000917047210 */ /* 0x004fe40007f5e0ff */
[----:B------:R-:W-:Y:S01]  /*42e0*/  LEA.HI.X.SX32 R17, R3, R8, 0x1, P3 ;  /* 0x0000000803117211 */ /* 0x000fe200018f0eff */
[----:B------:R-:W-:Y:S01]  /*42f0*/  IMAD R3, R10, 0x4, R25 ;  /* 0x000000040a037824 */ /* 0x000fe200078e0219 */
[----:B------:R-:W-:-:S02]  /*4300*/  ISETP.LT.AND P3, PT, R11, UR7, !P0 ;  /* 0x000000070b007c0c */ /* 0x000fc4000c761270 */
[-C--:B------:R-:W-:Y:S02]  /*4310*/  LEA.HI.X.SX32 R5, R23, R8.reuse, 0x1, P2 ;  /* 0x0000000817057211 */ /* 0x080fe400010f0eff */
[----:B------:R-:W-:Y:S02]  /*4320*/  ISETP.LT.AND P2, PT, R0, UR7, !P0 ;  /* 0x0000000700007c0c */ /* 0x000fe4000c741270 */
[----:B------:R-:W-:Y:S02]  /*4330*/  LEA.HI.X.SX32 R23, R25, R8, 0x1, P6 ;  /* 0x0000000819177211 */ /* 0x000fe400030f0eff */
[----:B------:R-:W-:Y:S02]  /*4340*/  IADD3 R10, P6, R3, R9, RZ ;  /* 0x00000009030a7210 */ /* 0x000fe40007fde0ff */
[----:B------:R-:W-:Y:S02]  /*4350*/  ISETP.LT.AND P0, PT, R2, UR7, !P0 ;  /* 0x0000000702007c0c */ /* 0x000fe4000c701270 */
[----:B------:R-:W-:-:S02]  /*4360*/  PRMT R9, R13, 0x7771, RZ ;  /* 0x000077710d097816 */ /* 0x000fc400000000ff */
[----:B------:R-:W-:Y:S02]  /*4370*/  LEA.HI.X.SX32 R11, R3, R8, 0x1, P6 ;  /* 0x00000008030b7211 */ /* 0x000fe400030f0eff */
[----:B------:R-:W-:Y:S01]  /*4380*/  PRMT R25, R15, 0x7771, RZ ;  /* 0x000077710f197816 */ /* 0x000fe200000000ff */
[----:B------:R0:W-:Y:S01]  /*4390*/  @P5 STG.E.U8 desc[UR14][R6.64], R9 ;  /* 0x0000000906005986 */ /* 0x0001e2000c10110e */
[----:B------:R-:W-:Y:S02]  /*43a0*/  PRMT R3, R13, 0x7772, RZ ;  /* 0x000077720d037816 */ /* 0x000fe400000000ff */
[----:B-1----:R-:W-:Y:S01]  /*43b0*/  PRMT R19, R15, 0x7772, RZ ;  /* 0x000077720f137816 */ /* 0x002fe200000000ff */
[----:B------:R0:W-:Y:S01]  /*43c0*/  @P4 STG.E.U8 desc[UR14][R16.64], R25 ;  /* 0x0000001910004986 */ /* 0x0001e2000c10110e */
[----:B------:R-:W-:Y:S02]  /*43d0*/  PRMT R13, R13, 0x7773, RZ ;  /* 0x000077730d0d7816 */ /* 0x000fe400000000ff */
[----:B------:R-:W-:Y:S01]  /*43e0*/  PRMT R15, R15, 0x7773, RZ ;  /* 0x000077730f0f7816 */ /* 0x000fe200000000ff */
[----:B------:R0:W-:Y:S04]  /*43f0*/  @P3 STG.E.U8 desc[UR14][R20.64], R3 ;  /* 0x0000000314003986 */ /* 0x0001e8000c10110e */
[----:B------:R0:W-:Y:S04]  /*4400*/  @P2 STG.E.U8 desc[UR14][R4.64], R19 ;  /* 0x0000001304002986 */ /* 0x0001e8000c10110e */
[----:B------:R0:W-:Y:S01]  /*4410*/  @P1 STG.E.U8 desc[UR14][R22.64], R13 ;  /* 0x0000000d16001986 */ /* 0x0001e2000c10110e */
[----:B------:R-:W-:Y:S05]  /*4420*/  @!P0 EXIT ;  /* 0x000000000000894d */ /* 0x000fea0003800000 */
[----:B------:R-:W-:Y:S01]  /*4430*/  STG.E.U8 desc[UR14][R10.64], R15 ;  /* 0x0000000f0a007986 */ /* 0x000fe2000c10110e */
[----:B------:R-:W-:Y:S05]  /*4440*/  EXIT ;  /* 0x000000000000794d */ /* 0x000fea0003800000 */
.L_x_3:
[----:B------:R-:W-:-:S00]  /*4450*/  BRA `(.L_x_3) ;  /* 0xfffffffc00fc7947 */ /* 0x000fc0000383ffff */
[----:B------:R-:W-:-:S00]  /*4460*/  NOP ;  /* 0x0000000000007918 */ /* 0x000fc00000000000 */
        /* <DEDUP_REMOVED lines=9> */
.L_x_4:


//--------------------- .nv.shared.matmul_kernel  --------------------------
	.section	.nv.shared.matmul_kernel,"aw",@nobits
	.sectionflags	@""
	.align	16
	.zero		1024


//--------------------- .nv.shared.reserved.0     --------------------------
	.section	.nv.shared.reserved.0,"aw",@nobits
	.weak		__nv_reservedSMEM_offset_0_alias
	.size		__nv_reservedSMEM_offset_0_alias, 0, 0
	.other		__nv_reservedSMEM_offset_0_alias,@"STO_CUDA_RESERVED_SHARED STV_DEFAULT"
__nv_reservedSMEM_offset_0_alias:
	.zero		0


//--------------------- .nv.constant0.matmul_kernel --------------------------
	.section	.nv.constant0.matmul_kernel,"a",@progbits
	.sectionflags	@""
	.align	4
.nv.constant0.matmul_kernel:
	.zero		608


//--------------------- SYMBOLS --------------------------

	.type		.nv.reservedSmem.offset0,@object
	.size		.nv.reservedSmem.offset0,0x4
